	.headerflags	@"EF_CUDA_TEXMODE_UNIFIED EF_CUDA_64BIT_ADDRESS EF_CUDA_ACCELERATORS EF_CUDA_SM90 EF_CUDA_VIRTUAL_SM(EF_CUDA_SM90)"
	.elftype	@"ET_EXEC"


//--------------------- .nv.info                  --------------------------
	.section	.nv.info,"",@"SHT_CUDA_INFO"
	.align	4


	//----- nvinfo : EIATTR_REGCOUNT
	.align		4
        /*0000*/ 	.byte	0x04, 0x2f
        /*0002*/ 	.short	(.L_2 - .L_1)
	.align		4
.L_1:
        /*0004*/ 	.word	index@(triton_red_fused_convolution_native_layer_norm_32)
        /*0008*/ 	.word	0x00000051


	//----- nvinfo : EIATTR_MIN_STACK_SIZE
	.align		4
.L_2:
        /*000c*/ 	.byte	0x04, 0x12
        /*000e*/ 	.short	(.L_4 - .L_3)
	.align		4
.L_3:
        /*0010*/ 	.word	index@(triton_red_fused_convolution_native_layer_norm_32)
        /*0014*/ 	.word	0x00000000


	//----- nvinfo : EIATTR_FRAME_SIZE
	.align		4
.L_4:
        /*0018*/ 	.byte	0x04, 0x11
        /*001a*/ 	.short	(.L_6 - .L_5)
	.align		4
.L_5:
        /*001c*/ 	.word	index@(triton_red_fused_convolution_native_layer_norm_32)
        /*0020*/ 	.word	0x00000000


	//----- nvinfo : EIATTR_MIN_STACK_SIZE
	.align		4
.L_6:
        /*0024*/ 	.byte	0x04, 0x12
        /*0026*/ 	.short	(.L_8 - .L_7)
	.align		4
.L_7:
        /*0028*/ 	.word	index@(triton_red_fused_convolution_native_layer_norm_32)
        /*002c*/ 	.word	0x00000000
.L_8:


//--------------------- .nv.info.triton_red_fused_convolution_native_layer_norm_32 --------------------------
	.section	.nv.info.triton_red_fused_convolution_native_layer_norm_32,"",@"SHT_CUDA_INFO"
	.sectionflags	@""
	.align	4


	//----- nvinfo : EIATTR_CUDA_API_VERSION
	.align		4
        /*0000*/ 	.byte	0x04, 0x37
        /*0002*/ 	.short	(.L_10 - .L_9)
.L_9:
        /*0004*/ 	.word	0x0000007c


	//----- nvinfo : EIATTR_KPARAM_INFO
	.align		4
.L_10:
        /*0008*/ 	.byte	0x04, 0x17
        /*000a*/ 	.short	(.L_12 - .L_11)
.L_11:
        /*000c*/ 	.word	0x00000000
        /*0010*/ 	.short	0x0008
        /*0012*/ 	.short	0x003c
        /*0014*/ 	.byte	0x00, 0xf0, 0x11, 0x00


	//----- nvinfo : EIATTR_KPARAM_INFO
	.align		4
.L_12:
        /*0018*/ 	.byte	0x04, 0x17
        /*001a*/ 	.short	(.L_14 - .L_13)
.L_13:
        /*001c*/ 	.word	0x00000000
        /*0020*/ 	.short	0x0007
        /*0022*/ 	.short	0x0038
        /*0024*/ 	.byte	0x00, 0xf0, 0x11, 0x00


	//----- nvinfo : EIATTR_KPARAM_INFO
	.align		4
.L_14:
        /*0028*/ 	.byte	0x04, 0x17
        /*002a*/ 	.short	(.L_16 - .L_15)
.L_15:
        /*002c*/ 	.word	0x00000000
        /*0030*/ 	.short	0x0006
        /*0032*/ 	.short	0x0030
        /*0034*/ 	.byte	0x00, 0xf4, 0x21, 0x00


	//----- nvinfo : EIATTR_KPARAM_INFO
	.align		4
.L_16:
        /*0038*/ 	.byte	0x04, 0x17
        /*003a*/ 	.short	(.L_18 - .L_17)
.L_17:
        /*003c*/ 	.word	0x00000000
        /*0040*/ 	.short	0x0005
        /*0042*/ 	.short	0x0028
        /*0044*/ 	.byte	0x00, 0xf4, 0x21, 0x00


	//----- nvinfo : EIATTR_KPARAM_INFO
	.align		4
.L_18:
        /*0048*/ 	.byte	0x04, 0x17
        /*004a*/ 	.short	(.L_20 - .L_19)
.L_19:
        /*004c*/ 	.word	0x00000000
        /*0050*/ 	.short	0x0004
        /*0052*/ 	.short	0x0020
        /*0054*/ 	.byte	0x00, 0xf4, 0x21, 0x00


	//----- nvinfo : EIATTR_KPARAM_INFO
	.align		4
.L_20:
        /*0058*/ 	.byte	0x04, 0x17
        /*005a*/ 	.short	(.L_22 - .L_21)
.L_21:
        /*005c*/ 	.word	0x00000000
        /*0060*/ 	.short	0x0003
        /*0062*/ 	.short	0x0018
        /*0064*/ 	.byte	0x00, 0xf4, 0x21, 0x00


	//----- nvinfo : EIATTR_KPARAM_INFO
	.align		4
.L_22:
        /*0068*/ 	.byte	0x04, 0x17
        /*006a*/ 	.short	(.L_24 - .L_23)
.L_23:
        /*006c*/ 	.word	0x00000000
        /*0070*/ 	.short	0x0002
        /*0072*/ 	.short	0x0010
        /*0074*/ 	.byte	0x00, 0xf4, 0x21, 0x00


	//----- nvinfo : EIATTR_KPARAM_INFO
	.align		4
.L_24:
        /*0078*/ 	.byte	0x04, 0x17
        /*007a*/ 	.short	(.L_26 - .L_25)
.L_25:
        /*007c*/ 	.word	0x00000000
        /*0080*/ 	.short	0x0001
        /*0082*/ 	.short	0x0008
        /*0084*/ 	.byte	0x00, 0xf4, 0x21, 0x00


	//----- nvinfo : EIATTR_KPARAM_INFO
	.align		4
.L_26:
        /*0088*/ 	.byte	0x04, 0x17
        /*008a*/ 	.short	(.L_28 - .L_27)
.L_27:
        /*008c*/ 	.word	0x00000000
        /*0090*/ 	.short	0x0000
        /*0092*/ 	.short	0x0000
        /*0094*/ 	.byte	0x00, 0xf4, 0x21, 0x00


	//----- nvinfo : EIATTR_SPARSE_MMA_MASK
	.align		4
.L_28:
        /*0098*/ 	.byte	0x03, 0x50
        /*009a*/ 	.short	0x0000


	//----- nvinfo : EIATTR_MAXREG_COUNT
	.align		4
        /*009c*/ 	.byte	0x03, 0x1b
        /*009e*/ 	.short	0x0080


	//----- nvinfo : EIATTR_COOP_GROUP_MASK_REGIDS
	.align		4
        /*00a0*/ 	.byte	0x04, 0x29
        /*00a2*/ 	.short	(.L_30 - .L_29)


	//   ....[0]....
.L_29:
        /*00a4*/ 	.word	0xffffffff


	//   ....[1]....
        /*00a8*/ 	.word	0xffffffff


	//   ....[2]....
        /*00ac*/ 	.word	0xffffffff


	//   ....[3]....
        /*00b0*/ 	.word	0xffffffff


	//   ....[4]....
        /*00b4*/ 	.word	0xffffffff


	//   ....[5]....
        /*00b8*/ 	.word	0xffffffff


	//   ....[6]....
        /*00bc*/ 	.word	0xffffffff


	//   ....[7]....
        /*00c0*/ 	.word	0xffffffff


	//   ....[8]....
        /*00c4*/ 	.word	0xffffffff


	//   ....[9]....
        /*00c8*/ 	.word	0xffffffff


	//   ....[10]....
        /*00cc*/ 	.word	0xffffffff


	//   ....[11]....
        /*00d0*/ 	.word	0xffffffff


	//   ....[12]....
        /*00d4*/ 	.word	0xffffffff


	//   ....[13]....
        /*00d8*/ 	.word	0xffffffff


	//   ....[14]....
        /*00dc*/ 	.word	0xffffffff


	//   ....[15]....
        /*00e0*/ 	.word	0xffffffff


	//   ....[16]....
        /*00e4*/ 	.word	0xffffffff


	//   ....[17]....
        /*00e8*/ 	.word	0xffffffff


	//   ....[18]....
        /*00ec*/ 	.word	0xffffffff


	//   ....[19]....
        /*00f0*/ 	.word	0xffffffff


	//   ....[20]....
        /*00f4*/ 	.word	0xffffffff


	//   ....[21]....
        /*00f8*/ 	.word	0xffffffff


	//   ....[22]....
        /*00fc*/ 	.word	0xffffffff


	//   ....[23]....
        /*0100*/ 	.word	0xffffffff


	//   ....[24]....
        /*0104*/ 	.word	0xffffffff


	//   ....[25]....
        /*0108*/ 	.word	0xffffffff


	//   ....[26]....
        /*010c*/ 	.word	0xffffffff


	//   ....[27]....
        /*0110*/ 	.word	0xffffffff


	//   ....[28]....
        /*0114*/ 	.word	0xffffffff


	//   ....[29]....
        /*0118*/ 	.word	0xffffffff


	//   ....[30]....
        /*011c*/ 	.word	0xffffffff


	//   ....[31]....
        /*0120*/ 	.word	0xffffffff


	//   ....[32]....
        /*0124*/ 	.word	0xffffffff


	//----- nvinfo : EIATTR_COOP_GROUP_INSTR_OFFSETS
	.align		4
.L_30:
        /*0128*/ 	.byte	0x04, 0x28
        /*012a*/ 	.short	(.L_32 - .L_31)


	//   ....[0]....
.L_31:
        /*012c*/ 	.word	0x000010e0


	//   ....[1]....
        /*0130*/ 	.word	0x00001410


	//   ....[2]....
        /*0134*/ 	.word	0x00001620


	//   ....[3]....
        /*0138*/ 	.word	0x00001660


	//   ....[4]....
        /*013c*/ 	.word	0x000016b0


	//   ....[5]....
        /*0140*/ 	.word	0x00001720


	//   ....[6]....
        /*0144*/ 	.word	0x00001790


	//   ....[7]....
        /*0148*/ 	.word	0x00001860


	//   ....[8]....
        /*014c*/ 	.word	0x000018c0


	//   ....[9]....
        /*0150*/ 	.word	0x00001900


	//   ....[10]....
        /*0154*/ 	.word	0x00001940


	//   ....[11]....
        /*0158*/ 	.word	0x000019d0


	//   ....[12]....
        /*015c*/ 	.word	0x00001a10


	//   ....[13]....
        /*0160*/ 	.word	0x00001ad0


	//   ....[14]....
        /*0164*/ 	.word	0x00001bb0


	//   ....[15]....
        /*0168*/ 	.word	0x00001bf0


	//   ....[16]....
        /*016c*/ 	.word	0x00001c30


	//   ....[17]....
        /*0170*/ 	.word	0x00001c70


	//   ....[18]....
        /*0174*/ 	.word	0x00001cb0


	//   ....[19]....
        /*0178*/ 	.word	0x00001d20


	//   ....[20]....
        /*017c*/ 	.word	0x00001ec0


	//   ....[21]....
        /*0180*/ 	.word	0x00001f00


	//   ....[22]....
        /*0184*/ 	.word	0x00001f40


	//   ....[23]....
        /*0188*/ 	.word	0x00001f80


	//   ....[24]....
        /*018c*/ 	.word	0x00001fc0


	//   ....[25]....
        /*0190*/ 	.word	0x00002010


	//   ....[26]....
        /*0194*/ 	.word	0x00002190


	//   ....[27]....
        /*0198*/ 	.word	0x000021e0


	//   ....[28]....
        /*019c*/ 	.word	0x00002240


	//   ....[29]....
        /*01a0*/ 	.word	0x00002280


	//   ....[30]....
        /*01a4*/ 	.word	0x00002530


	//   ....[31]....
        /*01a8*/ 	.word	0x00002540


	//   ....[32]....
        /*01ac*/ 	.word	0x000025b0


	//----- nvinfo : EIATTR_EXIT_INSTR_OFFSETS
	.align		4
.L_32:
        /*01b0*/ 	.byte	0x04, 0x1c
        /*01b2*/ 	.short	(.L_34 - .L_33)


	//   ....[0]....
.L_33:
        /*01b4*/ 	.word	0x00003230


	//   ....[1]....
        /*01b8*/ 	.word	0x00003250


	//----- nvinfo : EIATTR_REQNTID
	.align		4
.L_34:
        /*01bc*/ 	.byte	0x04, 0x10
        /*01be*/ 	.short	(.L_36 - .L_35)
.L_35:
        /*01c0*/ 	.word	0x00000200
        /*01c4*/ 	.word	0x00000001
        /*01c8*/ 	.word	0x00000001


	//----- nvinfo : EIATTR_CBANK_PARAM_SIZE
	.align		4
.L_36:
        /*01cc*/ 	.byte	0x03, 0x19
        /*01ce*/ 	.short	0x0040


	//----- nvinfo : EIATTR_PARAM_CBANK
	.align		4
        /*01d0*/ 	.byte	0x04, 0x0a
        /*01d2*/ 	.short	(.L_38 - .L_37)
	.align		4
.L_37:
        /*01d4*/ 	.word	index@(.nv.constant0.triton_red_fused_convolution_native_layer_norm_32)
        /*01d8*/ 	.short	0x0210
        /*01da*/ 	.short	0x0040


	//----- nvinfo : EIATTR_SW_WAR
	.align		4
.L_38:
        /*01dc*/ 	.byte	0x04, 0x36
        /*01de*/ 	.short	(.L_40 - .L_39)
.L_39:
        /*01e0*/ 	.word	0x00000008
.L_40:


//--------------------- .nv.callgraph             --------------------------
	.section	.nv.callgraph,"",@"SHT_CUDA_CALLGRAPH"
	.align	4
	.sectionentsize	8
	.align		4
        /*0000*/ 	.word	0x00000000
	.align		4
        /*0004*/ 	.word	0xffffffff
	.align		4
        /*0008*/ 	.word	0x00000000
	.align		4
        /*000c*/ 	.word	0xfffffffe
	.align		4
        /*0010*/ 	.word	0x00000000
	.align		4
        /*0014*/ 	.word	0xfffffffd
	.align		4
        /*0018*/ 	.word	0x00000000
	.align		4
        /*001c*/ 	.word	0xfffffffc


//--------------------- .nv.constant4             --------------------------
	.section	.nv.constant4,"a",@progbits
	.align	8
	.align		8
.nv.constant4:
        /*0000*/ 	.dword	_$_str


//--------------------- .text.triton_red_fused_convolution_native_layer_norm_32 --------------------------
	.section	.text.triton_red_fused_convolution_native_layer_norm_32,"ax",@progbits
	.sectionflags	@"SHF_BARRIERS=1"
	.align	128
        .global         triton_red_fused_convolution_native_layer_norm_32
        .type           triton_red_fused_convolution_native_layer_norm_32,@function
        .size           triton_red_fused_convolution_native_layer_norm_32,(.L_x_3 - triton_red_fused_convolution_native_layer_norm_32)
        .other          triton_red_fused_convolution_native_layer_norm_32,@"STO_CUDA_ENTRY STV_DEFAULT"
triton_red_fused_convolution_native_layer_norm_32:
.text.triton_red_fused_convolution_native_layer_norm_32:
[----:B------:R-:W0:Y:S02]  /*0000*/  LDC R1, c[0x0][0x28] ;  /* 0x00000a00ff017b82 */ /* 0x000e240000000800 */
[----:B------:R-:W1:Y:S01]  /*0010*/  S2R R21, SR_TID.X ;  /* 0x0000000000157919 */ /* 0x000e620000002100 */
[----:B------:R-:W2:Y:S01]  /*0020*/  LDC.64 R28, c[0x0][0x218] ;  /* 0x00008600ff1c7b82 */ /* 0x000ea20000000a00 */
[----:B------:R-:W-:Y:S01]  /*0030*/  HFMA2.MMA R76, -RZ, RZ, 0, 0 ;  /* 0x00000000ff4c7435 */ /* 0x000fe200000001ff */
[----:B------:R-:W-:Y:S01]  /*0040*/  CS2R R30, SRZ ;  /* 0x00000000001e7805 */ /* 0x000fe2000001ff00 */
[----:B------:R-:W3:Y:S01]  /*0050*/  S2R R5, SR_CTAID.X ;  /* 0x0000000000057919 */ /* 0x000ee20000002500 */
[----:B------:R-:W-:Y:S02]  /*0060*/  CS2R R32, SRZ ;  /* 0x0000000000207805 */ /* 0x000fe4000001ff00 */
[----:B------:R-:W-:Y:S02]  /*0070*/  CS2R R34, SRZ ;  /* 0x0000000000227805 */ /* 0x000fe4000001ff00 */
[----:B------:R-:W-:Y:S02]  /*0080*/  CS2R R36, SRZ ;  /* 0x0000000000247805 */ /* 0x000fe4000001ff00 */
[----:B------:R-:W-:-:S02]  /*0090*/  CS2R R38, SRZ ;  /* 0x0000000000267805 */ /* 0x000fc4000001ff00 */
[----:B------:R-:W-:Y:S02]  /*00a0*/  MOV R40, RZ ;  /* 0x000000ff00287202 */ /* 0x000fe40000000f00 */
[----:B------:R-:W-:Y:S02]  /*00b0*/  CS2R R42, SRZ ;  /* 0x00000000002a7805 */ /* 0x000fe4000001ff00 */
[----:B------:R-:W-:Y:S02]  /*00c0*/  CS2R R44, SRZ ;  /* 0x00000000002c7805 */ /* 0x000fe4000001ff00 */
[----:B------:R-:W-:Y:S02]  /*00d0*/  CS2R R46, SRZ ;  /* 0x00000000002e7805 */ /* 0x000fe4000001ff00 */
[----:B------:R-:W-:Y:S02]  /*00e0*/  CS2R R48, SRZ ;  /* 0x0000000000307805 */ /* 0x000fe4000001ff00 */
[----:B------:R-:W-:-:S02]  /*00f0*/  CS2R R50, SRZ ;  /* 0x0000000000327805 */ /* 0x000fc4000001ff00 */
[----:B------:R-:W-:Y:S02]  /*0100*/  CS2R R52, SRZ ;  /* 0x0000000000347805 */ /* 0x000fe4000001ff00 */
[----:B------:R-:W-:Y:S01]  /*0110*/  CS2R R54, SRZ ;  /* 0x0000000000367805 */ /* 0x000fe2000001ff00 */
[----:B------:R-:W-:Y:S01]  /*0120*/  ULDC.64 UR6, c[0x0][0x208] ;  /* 0x0000820000067ab9 */ /* 0x000fe20000000a00 */
[----:B-1----:R-:W-:Y:S02]  /*0130*/  SHF.R.U32.HI R22, RZ, 0x6, R21 ;  /* 0x00000006ff167819 */ /* 0x002fe40000011615 */
[----:B------:R-:W-:Y:S02]  /*0140*/  SHF.L.U32 R23, R21, 0x2, RZ ;  /* 0x0000000215177819 */ /* 0x000fe400000006ff */
[----:B------:R-:W-:Y:S02]  /*0150*/  SGXT.U32 R22, R22, 0x3 ;  /* 0x000000031616781a */ /* 0x000fe40000000000 */
[----:B---3--:R-:W-:-:S02]  /*0160*/  SHF.L.U32 R3, R5, 0x4, RZ ;  /* 0x0000000405037819 */ /* 0x008fc400000006ff */
[----:B------:R-:W-:Y:S02]  /*0170*/  LOP3.LUT R20, R21, 0x3f, RZ, 0xc0, !PT ;  /* 0x0000003f15147812 */ /* 0x000fe400078ec0ff */
[----:B------:R-:W-:Y:S02]  /*0180*/  LOP3.LUT R2, R3, R22, RZ, 0xfc, !PT ;  /* 0x0000001603027212 */ /* 0x000fe400078efcff */
[----:B------:R-:W-:Y:S01]  /*0190*/  LOP3.LUT R24, R3, 0xf, R21, 0xf8, !PT ;  /* 0x0000000f03187812 */ /* 0x000fe200078ef815 */
[----:B--2---:R-:W-:Y:S01]  /*01a0*/  IMAD.WIDE.U32 R28, R20, 0x10, R28 ;  /* 0x00000010141c7825 */ /* 0x004fe200078e001c */
[----:B------:R-:W-:Y:S02]  /*01b0*/  ISETP.GE.AND P2, PT, R2, 0x10, PT ;  /* 0x000000100200780c */ /* 0x000fe40003f46270 */
[----:B------:R-:W-:Y:S02]  /*01c0*/  LEA.HI R2, R24, R24, RZ, 0x1 ;  /* 0x0000001818027211 */ /* 0x000fe400078f08ff */
[----:B------:R-:W-:-:S02]  /*01d0*/  LOP3.LUT R0, R23, 0xfc, RZ, 0xc0, !PT ;  /* 0x000000fc17007812 */ /* 0x000fc400078ec0ff */
[----:B------:R-:W-:Y:S02]  /*01e0*/  SHF.R.S32.HI R25, RZ, 0x1, R2 ;  /* 0x00000001ff197819 */ /* 0x000fe40000011402 */
[----:B------:R-:W-:Y:S02]  /*01f0*/  LEA R5, R5, R22, 0x4 ;  /* 0x0000001605057211 */ /* 0x000fe400078e20ff */
[----:B------:R-:W-:Y:S02]  /*0200*/  LEA.HI R2, R2, R25, RZ, 0x1 ;  /* 0x0000001902027211 */ /* 0x000fe400078f08ff */
[----:B------:R-:W-:Y:S01]  /*0210*/  LOP3.LUT R4, R3, 0x8, R22, 0xfe, !PT ;  /* 0x0000000803047812 */ /* 0x000fe200078efe16 */
[----:B------:R-:W-:Y:S01]  /*0220*/  IMAD R0, R5, 0x300, R0 ;  /* 0x0000030005007824 */ /* 0x000fe200078e0200 */
[----:B------:R-:W-:Y:S02]  /*0230*/  LOP3.LUT R2, R2, 0xfffffffe, RZ, 0xc0, !PT ;  /* 0xfffffffe02027812 */ /* 0x000fe400078ec0ff */
[----:B------:R-:W-:-:S02]  /*0240*/  ISETP.GE.AND P1, PT, R4, 0x10, PT ;  /* 0x000000100400780c */ /* 0x000fc40003f26270 */
[----:B------:R-:W-:Y:S02]  /*0250*/  LOP3.LUT R27, R21, 0xf, RZ, 0xc0, !PT ;  /* 0x0000000f151b7812 */ /* 0x000fe400078ec0ff */
[----:B------:R-:W-:Y:S02]  /*0260*/  LOP3.LUT R41, R22, 0x8, RZ, 0xfc, !PT ;  /* 0x0000000816297812 */ /* 0x000fe400078efcff */
[----:B------:R-:W-:-:S07]  /*0270*/  IADD3 R26, R25, -R2, RZ ;  /* 0x80000002191a7210 */ /* 0x000fce0007ffe0ff */
.L_x_1:
[----:B------:R-:W1:Y:S01]  /*0280*/  LDC.64 R2, c[0x0][0x210] ;  /* 0x00008400ff027b82 */ /* 0x000e620000000a00 */
[----:B------:R-:W-:Y:S02]  /*0290*/  IADD3 R19, R0, R31, RZ ;  /* 0x0000001f00137210 */ /* 0x000fe40007ffe0ff */
[----:B------:R-:W-:Y:S02]  /*02a0*/  CS2R R8, SRZ ;  /* 0x0000000000087805 */ /* 0x000fe4000001ff00 */
[----:B------:R-:W-:Y:S02]  /*02b0*/  CS2R R10, SRZ ;  /* 0x00000000000a7805 */ /* 0x000fe4000001ff00 */
[----:B------:R-:W-:Y:S02]  /*02c0*/  CS2R R12, SRZ ;  /* 0x00000000000c7805 */ /* 0x000fe4000001ff00 */
[----:B------:R-:W-:Y:S02]  /*02d0*/  IADD3 R17, R19, 0x1800, RZ ;  /* 0x0000180013117810 */ /* 0x000fe40007ffe0ff */
[----:B------:R-:W-:Y:S01]  /*02e0*/  CS2R R14, SRZ ;  /* 0x00000000000e7805 */ /* 0x000fe2000001ff00 */
[----:B------:R-:W2:Y:S01]  /*02f0*/  LDG.E.EL.128 R4, desc[UR6][R28.64] ;  /* 0x000000061c047981 */ /* 0x000ea2000c2e1d00 */
[----:B-1----:R-:W-:-:S04]  /*0300*/  IMAD.WIDE R18, R19, 0x4, R2 ;  /* 0x0000000413127825 */ /* 0x002fc800078e0202 */
[----:B------:R-:W-:Y:S01]  /*0310*/  IMAD.WIDE R16, R17, 0x4, R2 ;  /* 0x0000000411107825 */ /* 0x000fe200078e0202 */
[----:B------:R-:W3:Y:S04]  /*0320*/  @!P2 LDG.E.EF.128 R8, desc[UR6][R18.64] ;  /* 0x000000061208a981 */ /* 0x000ee8000c0e1d00 */
[----:B------:R-:W4:Y:S01]  /*0330*/  @!P1 LDG.E.EF.128 R12, desc[UR6][R16.64] ;  /* 0x00000006100c9981 */ /* 0x000f22000c0e1d00 */
[----:B------:R-:W-:-:S04]  /*0340*/  ISETP.NE.U32.AND P0, PT, R31, RZ, PT ;  /* 0x000000ff1f00720c */ /* 0x000fc80003f05070 */
[----:B------:R-:W-:Y:S02]  /*0350*/  ISETP.NE.AND.EX P0, PT, R76, RZ, PT, P0 ;  /* 0x000000ff4c00720c */ /* 0x000fe40003f05300 */
[----:B------:R-:W-:Y:S02]  /*0360*/  CS2R R68, SRZ ;  /* 0x0000000000447805 */ /* 0x000fe4000001ff00 */
[----:B------:R-:W-:Y:S02]  /*0370*/  MOV R67, RZ ;  /* 0x000000ff00437202 */ /* 0x000fe40000000f00 */
[----:B------:R-:W-:Y:S02]  /*0380*/  CS2R R70, SRZ ;  /* 0x0000000000467805 */ /* 0x000fe4000001ff00 */
[----:B------:R-:W-:Y:S02]  /*0390*/  CS2R R72, SRZ ;  /* 0x0000000000487805 */ /* 0x000fe4000001ff00 */
[----:B------:R-:W-:-:S02]  /*03a0*/  MOV R74, RZ ;  /* 0x000000ff004a7202 */ /* 0x000fc40000000f00 */
[----:B------:R-:W-:Y:S02]  /*03b0*/  MOV R75, 0x3f800000 ;  /* 0x3f800000004b7802 */ /* 0x000fe40000000f00 */
[----:B---3--:R-:W-:Y:S02]  /*03c0*/  SEL R57, R8, RZ, !P2 ;  /* 0x000000ff08397207 */ /* 0x008fe40005000000 */
[----:B------:R-:W-:Y:S02]  /*03d0*/  SEL R56, R9, RZ, !P2 ;  /* 0x000000ff09387207 */ /* 0x000fe40005000000 */
[----:B----4-:R-:W-:Y:S02]  /*03e0*/  SEL R9, R12, RZ, !P1 ;  /* 0x000000ff0c097207 */ /* 0x010fe40004800000 */
[----:B------:R-:W-:Y:S02]  /*03f0*/  SEL R59, R10, RZ, !P2 ;  /* 0x000000ff0a3b7207 */ /* 0x000fe40005000000 */
[----:B------:R-:W-:Y:S01]  /*0400*/  SEL R10, R13, RZ, !P1 ;  /* 0x000000ff0d0a7207 */ /* 0x000fe20004800000 */
[--C-:B--2---:R-:W-:Y:S01]  /*0410*/  FADD R8, R57, R4.reuse ;  /* 0x0000000439087221 */ /* 0x104fe20000000000 */
[----:B------:R-:W-:Y:S01]  /*0420*/  SEL R58, R11, RZ, !P2 ;  /* 0x000000ff0b3a7207 */ /* 0x000fe20005000000 */
[----:B------:R-:W-:Y:S01]  /*0430*/  FADD R4, R9, R4 ;  /* 0x0000000409047221 */ /* 0x000fe20000000000 */
[----:B------:R-:W-:Y:S01]  /*0440*/  SEL R11, R14, RZ, !P1 ;  /* 0x000000ff0e0b7207 */ /* 0x000fe20004800000 */
[--C-:B------:R-:W-:Y:S01]  /*0450*/  FADD R9, R56, R5.reuse ;  /* 0x0000000538097221 */ /* 0x100fe20000000000 */
[----:B------:R-:W-:Y:S01]  /*0460*/  SEL R12, R15, RZ, !P1 ;  /* 0x000000ff0f0c7207 */ /* 0x000fe20004800000 */
[----:B------:R-:W-:Y:S01]  /*0470*/  FADD R5, R10, R5 ;  /* 0x000000050a057221 */ /* 0x000fe20000000000 */
[--C-:B------:R-:W-:Y:S01]  /*0480*/  FADD R10, R59, R6.reuse ;  /* 0x000000063b0a7221 */ /* 0x100fe20000000000 */
[----:B------:R-:W-:Y:S01]  /*0490*/  FADD R6, R11, R6 ;  /* 0x000000060b067221 */ /* 0x000fe20000000000 */
[--C-:B------:R-:W-:Y:S01]  /*04a0*/  FADD R11, R58, R7.reuse ;  /* 0x000000073a0b7221 */ /* 0x100fe20000000000 */
[----:B------:R-:W-:Y:S01]  /*04b0*/  FADD R7, R12, R7 ;  /* 0x000000070c077221 */ /* 0x000fe20000000000 */
[----:B------:R-:W-:-:S02]  /*04c0*/  MOV R13, 0x3f800000 ;  /* 0x3f800000000d7802 */ /* 0x000fc40000000f00 */
[----:B------:R-:W-:Y:S02]  /*04d0*/  MOV R15, 0x3f800000 ;  /* 0x3f800000000f7802 */ /* 0x000fe40000000f00 */
[----:B------:R-:W-:Y:S02]  /*04e0*/  MOV R12, 0x3f800000 ;  /* 0x3f800000000c7802 */ /* 0x000fe40000000f00 */
[----:B------:R-:W-:Y:S02]  /*04f0*/  MOV R57, 0x3f800000 ;  /* 0x3f80000000397802 */ /* 0x000fe40000000f00 */
[----:B------:R-:W-:Y:S02]  /*0500*/  MOV R14, 0x3f800000 ;  /* 0x3f800000000e7802 */ /* 0x000fe40000000f00 */
[----:B------:R-:W-:Y:S02]  /*0510*/  MOV R59, 0x3f800000 ;  /* 0x3f800000003b7802 */ /* 0x000fe40000000f00 */
[----:B------:R-:W-:-:S02]  /*0520*/  MOV R56, 0x3f800000 ;  /* 0x3f80000000387802 */ /* 0x000fc40000000f00 */
[----:B------:R-:W-:Y:S02]  /*0530*/  MOV R58, R8 ;  /* 0x00000008003a7202 */ /* 0x000fe40000000f00 */
[----:B------:R-:W-:Y:S02]  /*0540*/  MOV R60, R9 ;  /* 0x00000009003c7202 */ /* 0x000fe40000000f00 */
[----:B------:R-:W-:Y:S02]  /*0550*/  MOV R61, R10 ;  /* 0x0000000a003d7202 */ /* 0x000fe40000000f00 */
[----:B------:R-:W-:Y:S02]  /*0560*/  MOV R62, R11 ;  /* 0x0000000b003e7202 */ /* 0x000fe40000000f00 */
[----:B------:R-:W-:Y:S02]  /*0570*/  MOV R63, R4 ;  /* 0x00000004003f7202 */ /* 0x000fe40000000f00 */
[----:B------:R-:W-:-:S02]  /*0580*/  MOV R64, R5 ;  /* 0x0000000500407202 */ /* 0x000fc40000000f00 */
[----:B------:R-:W-:Y:S02]  /*0590*/  MOV R65, R6 ;  /* 0x0000000600417202 */ /* 0x000fe40000000f00 */
[----:B------:R-:W-:Y:S01]  /*05a0*/  MOV R66, R7 ;  /* 0x0000000700427202 */ /* 0x000fe20000000f00 */
[----:B------:R-:W-:Y:S06]  /*05b0*/  @!P0 BRA `(.L_x_0) ;  /* 0x0000000400c08947 */ /* 0x000fec0003800000 */
[----:B------:R-:W-:Y:S01]  /*05c0*/  FADD R13, R30, 1 ;  /* 0x3f8000001e0d7421 */ /* 0x000fe20000000000 */
[----:B------:R-:W-:Y:S01]  /*05d0*/  FADD R68, R8, -R49 ;  /* 0x8000003108447221 */ /* 0x000fe20000000000 */
[----:B------:R-:W-:Y:S01]  /*05e0*/  FADD R15, R32, 1 ;  /* 0x3f800000200f7421 */ /* 0x000fe20000000000 */
[----:B------:R-:W-:Y:S01]  /*05f0*/  FADD R69, R10, -R51 ;  /* 0x800000330a457221 */ /* 0x000fe20000000000 */
[C---:B------:R-:W-:Y:S01]  /*0600*/  FMUL R12, R13.reuse, 0.25 ;  /* 0x3e8000000d0c7820 */ /* 0x040fe20000400000 */
[C---:B------:R-:W-:Y:S01]  /*0610*/  FSETP.GEU.AND P4, PT, |R13|.reuse, 1.175494350822287508e-38, PT ;  /* 0x008000000d00780b */ /* 0x040fe20003f8e200 */
[----:B------:R-:W-:Y:S01]  /*0620*/  FMUL R57, R68, 0.25 ;  /* 0x3e80000044397820 */ /* 0x000fe20000400000 */
[----:B------:R-:W-:Y:S01]  /*0630*/  FSETP.GT.AND P6, PT, |R13|, 8.50705917302346158658e+37, PT ;  /* 0x7e8000000d00780b */ /* 0x000fe20003fc4200 */
[C---:B------:R-:W-:Y:S01]  /*0640*/  FMUL R56, R15.reuse, 0.25 ;  /* 0x3e8000000f387820 */ /* 0x040fe20000400000 */
[----:B------:R-:W-:Y:S01]  /*0650*/  FSETP.GEU.AND P0, PT, |R15|, 1.175494350822287508e-38, PT ;  /* 0x008000000f00780b */ /* 0x000fe20003f0e200 */
[----:B------:R-:W-:Y:S01]  /*0660*/  FMUL R64, R69, 0.25 ;  /* 0x3e80000045407820 */ /* 0x000fe20000400000 */
[----:B------:R-:W-:Y:S01]  /*0670*/  FSEL R14, R12, R13, P6 ;  /* 0x0000000d0c0e7208 */ /* 0x000fe20003000000 */
[----:B------:R-:W-:Y:S01]  /*0680*/  FADD R12, R33, 1 ;  /* 0x3f800000210c7421 */ /* 0x000fe20000000000 */
[----:B------:R-:W-:Y:S01]  /*0690*/  FSEL R58, R57, R68, P6 ;  /* 0x00000044393a7208 */ /* 0x000fe20003000000 */
[----:B------:R-:W-:Y:S01]  /*06a0*/  FADD R67, R9, -R46 ;  /* 0x8000002e09437221 */ /* 0x000fe20000000000 */
[----:B------:R-:W-:Y:S01]  /*06b0*/  FSETP.GT.AND P5, PT, |R15|, 8.50705917302346158658e+37, PT ;  /* 0x7e8000000f00780b */ /* 0x000fe20003fa4200 */
[C---:B------:R-:W-:Y:S01]  /*06c0*/  FMUL R59, R12.reuse, 0.25 ;  /* 0x3e8000000c3b7820 */ /* 0x040fe20000400000 */
[----:B------:R-:W-:Y:S01]  /*06d0*/  FSETP.GEU.AND P3, PT, |R12|, 1.175494350822287508e-38, PT ;  /* 0x008000000c00780b */ /* 0x000fe20003f6e200 */
[----:B------:R-:W-:Y:S01]  /*06e0*/  @!P4 FMUL R14, R14, 16777216 ;  /* 0x4b8000000e0ec820 */ /* 0x000fe20000400000 */
[----:B------:R-:W-:Y:S01]  /*06f0*/  FSETP.GT.AND P6, PT, |R12|, 8.50705917302346158658e+37, PT ;  /* 0x7e8000000c00780b */ /* 0x000fe20003fc4200 */
[----:B------:R-:W-:Y:S01]  /*0700*/  @!P4 FMUL R58, R58, 16777216 ;  /* 0x4b8000003a3ac820 */ /* 0x000fe20000400000 */
[----:B------:R-:W-:Y:S01]  /*0710*/  FSEL R56, R56, R15, P5 ;  /* 0x0000000f38387208 */ /* 0x000fe20002800000 */
[----:B------:R-:W-:Y:S01]  /*0720*/  FADD R57, R34, 1 ;  /* 0x3f80000022397421 */ /* 0x000fe20000000000 */
[----:B------:R-:W-:Y:S01]  /*0730*/  FSEL R61, R59, R12, P6 ;  /* 0x0000000c3b3d7208 */ /* 0x000fe20003000000 */
[----:B------:R-:W1:Y:S01]  /*0740*/  MUFU.RCP R14, R14 ;  /* 0x0000000e000e7308 */ /* 0x000e620000001000 */
[----:B------:R-:W-:Y:S01]  /*0750*/  FSEL R64, R64, R69, P6 ;  /* 0x0000004540407208 */ /* 0x000fe20003000000 */
[----:B------:R-:W-:Y:S01]  /*0760*/  @!P0 FMUL R56, R56, 16777216 ;  /* 0x4b80000038388820 */ /* 0x000fe20000400000 */
[----:B------:R-:W-:Y:S01]  /*0770*/  FMUL R60, R67, 0.25 ;  /* 0x3e800000433c7820 */ /* 0x000fe20000400000 */
[----:B------:R-:W-:Y:S01]  /*0780*/  FSETP.GEU.AND P4, PT, |R57|, 1.175494350822287508e-38, PT ;  /* 0x008000003900780b */ /* 0x000fe20003f8e200 */
[----:B------:R-:W-:Y:S01]  /*0790*/  FADD R70, R11, -R50 ;  /* 0x800000320b467221 */ /* 0x000fe20000000000 */
[----:B------:R-:W-:Y:S01]  /*07a0*/  @!P3 FMUL R61, R61, 16777216 ;  /* 0x4b8000003d3db820 */ /* 0x000fe20000400000 */
[----:B------:R-:W-:Y:S01]  /*07b0*/  @!P3 FMUL R64, R64, 16777216 ;  /* 0x4b8000004040b820 */ /* 0x000fe20000400000 */
[----:B------:R2:W3:Y:S01]  /*07c0*/  MUFU.RCP R59, R56 ;  /* 0x00000038003b7308 */ /* 0x0004e20000001000 */
[----:B------:R-:W-:Y:S01]  /*07d0*/  FSEL R60, R60, R67, P5 ;  /* 0x000000433c3c7208 */ /* 0x000fe20002800000 */
[----:B------:R-:W-:Y:S01]  /*07e0*/  FMUL R65, R70, 0.25 ;  /* 0x3e80000046417820 */ /* 0x000fe20000400000 */
[----:B------:R-:W-:Y:S01]  /*07f0*/  FSETP.GT.AND P5, PT, |R57|, 8.50705917302346158658e+37, PT ;  /* 0x7e8000003900780b */ /* 0x000fe20003fa4200 */
[----:B------:R-:W-:Y:S01]  /*0800*/  FADD R72, R4, -R53 ;  /* 0x8000003504487221 */ /* 0x000fe20000000000 */
[----:B------:R-:W-:Y:S01]  /*0810*/  FADD R71, R5, -R52 ;  /* 0x8000003405477221 */ /* 0x000fe20000000000 */
[----:B------:R-:W-:Y:S01]  /*0820*/  @!P0 FMUL R60, R60, 16777216 ;  /* 0x4b8000003c3c8820 */ /* 0x000fe20000400000 */
[----:B-1----:R-:W-:Y:S01]  /*0830*/  FFMA R58, R14, R58, R49 ;  /* 0x0000003a0e3a7223 */ /* 0x002fe20000000031 */
[----:B------:R-:W1:Y:S01]  /*0840*/  MUFU.RCP R62, R61 ;  /* 0x0000003d003e7308 */ /* 0x000e620000001000 */
[----:B------:R-:W-:Y:S01]  /*0850*/  FADD R14, R35, 1 ;  /* 0x3f800000230e7421 */ /* 0x000fe20000000000 */
[----:B--2---:R-:W-:Y:S01]  /*0860*/  FMUL R56, R57, 0.25 ;  /* 0x3e80000039387820 */ /* 0x004fe20000400000 */
[----:B------:R-:W-:Y:S01]  /*0870*/  FADD R74, R6, -R55 ;  /* 0x80000037064a7221 */ /* 0x000fe20000000000 */
[----:B------:R-:W-:Y:S01]  /*0880*/  FADD R75, R38, 1 ;  /* 0x3f800000264b7421 */ /* 0x000fe20000000000 */
[C---:B------:R-:W-:Y:S01]  /*0890*/  FMUL R63, R14.reuse, 0.25 ;  /* 0x3e8000000e3f7820 */ /* 0x040fe20000400000 */
[C---:B------:R-:W-:Y:S01]  /*08a0*/  FSETP.GEU.AND P3, PT, |R14|.reuse, 1.175494350822287508e-38, PT ;  /* 0x008000000e00780b */ /* 0x040fe20003f6e200 */
[----:B---3--:R-:W-:Y:S01]  /*08b0*/  FFMA R60, R59, R60, R46 ;  /* 0x0000003c3b3c7223 */ /* 0x008fe2000000002e */
[----:B------:R-:W-:Y:S01]  /*08c0*/  FSETP.GT.AND P6, PT, |R14|, 8.50705917302346158658e+37, PT ;  /* 0x7e8000000e00780b */ /* 0x000fe20003fc4200 */
[----:B------:R-:W-:Y:S01]  /*08d0*/  FADD R59, R36, 1 ;  /* 0x3f800000243b7421 */ /* 0x000fe20000000000 */
[----:B------:R-:W-:-:S03]  /*08e0*/  FSEL R56, R56, R57, P5 ;  /* 0x0000003938387208 */ /* 0x000fc60002800000 */
[C---:B------:R-:W-:Y:S01]  /*08f0*/  FMUL R66, R59.reuse, 0.25 ;  /* 0x3e8000003b427820 */ /* 0x040fe20000400000 */
[----:B------:R-:W-:Y:S01]  /*0900*/  FSETP.GT.AND P0, PT, |R59|, 8.50705917302346158658e+37, PT ;  /* 0x7e8000003b00780b */ /* 0x000fe20003f04200 */
[----:B-1----:R-:W-:Y:S01]  /*0910*/  FFMA R61, R62, R64, R51 ;  /* 0x000000403e3d7223 */ /* 0x002fe20000000033 */
[----:B------:R-:W-:Y:S01]  /*0920*/  FSEL R64, R63, R14, P6 ;  /* 0x0000000e3f407208 */ /* 0x000fe20003000000 */
[----:B------:R-:W-:Y:S01]  /*0930*/  @!P4 FMUL R56, R56, 16777216 ;  /* 0x4b8000003838c820 */ /* 0x000fe20000400000 */
[----:B------:R-:W-:Y:S01]  /*0940*/  FSEL R62, R65, R70, P5 ;  /* 0x00000046413e7208 */ /* 0x000fe20002800000 */
[----:B------:R-:W-:Y:S01]  /*0950*/  FMUL R65, R72, 0.25 ;  /* 0x3e80000048417820 */ /* 0x000fe20000400000 */
[----:B------:R-:W-:Y:S01]  /*0960*/  FSETP.GEU.AND P5, PT, |R59|, 1.175494350822287508e-38, PT ;  /* 0x008000003b00780b */ /* 0x000fe20003fae200 */
[----:B------:R-:W-:Y:S01]  /*0970*/  @!P3 FMUL R64, R64, 16777216 ;  /* 0x4b8000004040b820 */ /* 0x000fe20000400000 */
[----:B------:R1:W2:Y:S01]  /*0980*/  MUFU.RCP R63, R56 ;  /* 0x00000038003f7308 */ /* 0x0002a20000001000 */
[----:B------:R-:W-:Y:S01]  /*0990*/  FSEL R66, R66, R59, P0 ;  /* 0x0000003b42427208 */ /* 0x000fe20000000000 */
[----:B------:R-:W-:Y:S01]  /*09a0*/  @!P4 FMUL R62, R62, 16777216 ;  /* 0x4b8000003e3ec820 */ /* 0x000fe20000400000 */
[----:B------:R-:W-:-:S05]  /*09b0*/  FSEL R65, R65, R72, P6 ;  /* 0x0000004841417208 */ /* 0x000fca0003000000 */
[----:B------:R-:W3:Y:S01]  /*09c0*/  MUFU.RCP R64, R64 ;  /* 0x0000004000407308 */ /* 0x000ee20000001000 */
[----:B-1----:R-:W-:Y:S01]  /*09d0*/  FADD R56, R37, 1 ;  /* 0x3f80000025387421 */ /* 0x002fe20000000000 */
[----:B------:R-:W-:Y:S01]  /*09e0*/  @!P3 FMUL R65, R65, 16777216 ;  /* 0x4b8000004141b820 */ /* 0x000fe20000400000 */
[----:B------:R-:W-:Y:S02]  /*09f0*/  @!P5 FMUL R66, R66, 16777216 ;  /* 0x4b8000004242d820 */ /* 0x000fe40000400000 */
[C---:B------:R-:W-:Y:S01]  /*0a00*/  FMUL R73, R56.reuse, 0.25 ;  /* 0x3e80000038497820 */ /* 0x040fe20000400000 */
[C---:B------:R-:W-:Y:S01]  /*0a10*/  FSETP.GEU.AND P4, PT, |R56|.reuse, 1.175494350822287508e-38, PT ;  /* 0x008000003800780b */ /* 0x040fe20003f8e200 */
[----:B--2---:R-:W-:Y:S01]  /*0a20*/  FFMA R62, R63, R62, R50 ;  /* 0x0000003e3f3e7223 */ /* 0x004fe20000000032 */
[----:B------:R-:W-:-:S04]  /*0a30*/  FSETP.GT.AND P3, PT, |R56|, 8.50705917302346158658e+37, PT ;  /* 0x7e8000003800780b */ /* 0x000fc80003f64200 */
[----:B------:R-:W-:Y:S01]  /*0a40*/  FSEL R77, R73, R56, P3 ;  /* 0x00000038494d7208 */ /* 0x000fe20001800000 */
[----:B------:R-:W-:Y:S01]  /*0a50*/  FADD R73, R7, -R54 ;  /* 0x8000003607497221 */ /* 0x000fe20000000000 */
[----:B---3--:R-:W-:Y:S01]  /*0a60*/  FFMA R63, R64, R65, R53 ;  /* 0x00000041403f7223 */ /* 0x008fe20000000035 */
[----:B------:R-:W-:Y:S01]  /*0a70*/  FMUL R64, R71, 0.25 ;  /* 0x3e80000047407820 */ /* 0x000fe20000400000 */
[----:B------:R-:W1:Y:S03]  /*0a80*/  MUFU.RCP R65, R66 ;  /* 0x0000004200417308 */ /* 0x000e660000001000 */
[----:B------:R-:W-:Y:S01]  /*0a90*/  @!P4 FMUL R77, R77, 16777216 ;  /* 0x4b8000004d4dc820 */ /* 0x000fe20000400000 */
[----:B------:R-:W-:Y:S02]  /*0aa0*/  FSEL R64, R64, R71, P0 ;  /* 0x0000004740407208 */ /* 0x000fe40000000000 */
[----:B------:R-:W-:-:S02]  /*0ab0*/  FSETP.GT.AND P0, PT, |R75|, 8.50705917302346158658e+37, PT ;  /* 0x7e8000004b00780b */ /* 0x000fc40003f04200 */
[----:B------:R-:W2:Y:S01]  /*0ac0*/  MUFU.RCP R66, R77 ;  /* 0x0000004d00427308 */ /* 0x000ea20000001000 */
[----:B------:R-:W-:-:S04]  /*0ad0*/  @!P5 FMUL R64, R64, 16777216 ;  /* 0x4b8000004040d820 */ /* 0x000fc80000400000 */
[----:B-1----:R-:W-:Y:S01]  /*0ae0*/  FFMA R64, R65, R64, R52 ;  /* 0x0000004041407223 */ /* 0x002fe20000000034 */
[----:B------:R-:W-:-:S05]  /*0af0*/  FMUL R65, R74, 0.25 ;  /* 0x3e8000004a417820 */ /* 0x000fca0000400000 */
[----:B------:R-:W-:-:S05]  /*0b00*/  FSEL R65, R65, R74, P3 ;  /* 0x0000004a41417208 */ /* 0x000fca0001800000 */
[----:B------:R-:W-:-:S04]  /*0b10*/  @!P4 FMUL R65, R65, 16777216 ;  /* 0x4b8000004141c820 */ /* 0x000fc80000400000 */
[----:B--2---:R-:W-:Y:S01]  /*0b20*/  FFMA R65, R66, R65, R55 ;  /* 0x0000004142417223 */ /* 0x004fe20000000037 */
[----:B------:R-:W-:-:S05]  /*0b30*/  FMUL R66, R75, 0.25 ;  /* 0x3e8000004b427820 */ /* 0x000fca0000400000 */
[----:B------:R-:W-:Y:S01]  /*0b40*/  FSEL R78, R66, R75, P0 ;  /* 0x0000004b424e7208 */ /* 0x000fe20000000000 */
[----:B------:R-:W-:-:S05]  /*0b50*/  FMUL R66, R73, 0.25 ;  /* 0x3e80000049427820 */ /* 0x000fca0000400000 */
[----:B------:R-:W-:Y:S02]  /*0b60*/  FSEL R66, R66, R73, P0 ;  /* 0x0000004942427208 */ /* 0x000fe40000000000 */
[----:B------:R-:W-:-:S13]  /*0b70*/  FSETP.GEU.AND P0, PT, |R75|, 1.175494350822287508e-38, PT ;  /* 0x008000004b00780b */ /* 0x000fda0003f0e200 */
[----:B------:R-:W-:Y:S01]  /*0b80*/  @!P0 FMUL R78, R78, 16777216 ;  /* 0x4b8000004e4e8820 */ /* 0x000fe20000400000 */
[----:B------:R-:W-:-:S03]  /*0b90*/  @!P0 FMUL R66, R66, 16777216 ;  /* 0x4b80000042428820 */ /* 0x000fc60000400000 */
[----:B------:R-:W1:Y:S02]  /*0ba0*/  MUFU.RCP R77, R78 ;  /* 0x0000004e004d7308 */ /* 0x000e640000001000 */
[----:B-1----:R-:W-:Y:S01]  /*0bb0*/  FFMA R66, R77, R66, R54 ;  /* 0x000000424d427223 */ /* 0x002fe20000000036 */
[----:B------:R-:W-:-:S04]  /*0bc0*/  FADD R77, R8, -R58 ;  /* 0x8000003a084d7221 */ /* 0x000fc80000000000 */
[----:B------:R-:W-:Y:S01]  /*0bd0*/  FFMA R68, R68, R77, R39 ;  /* 0x0000004d44447223 */ /* 0x000fe20000000027 */
        /* <DEDUP_REMOVED lines=13> */
[----:B------:R-:W-:-:S07]  /*0cb0*/  FFMA R73, R73, R77, R48 ;  /* 0x0000004d49497223 */ /* 0x000fce0000000030 */
.L_x_0:
[----:B------:R-:W-:Y:S01]  /*0cc0*/  IADD3 R31, P0, R31, 0x100, RZ ;  /* 0x000001001f1f7810 */ /* 0x000fe20007f1e0ff */
[----:B------:R-:W-:Y:S01]  /*0cd0*/  @!P2 STG.E.128 desc[UR6][R18.64], R8 ;  /* 0x000000081200a986 */ /* 0x000fe2000c101d06 */
[----:B------:R-:W-:Y:S02]  /*0ce0*/  IADD3 R28, P3, R28, 0x400, RZ ;  /* 0x000004001c1c7810 */ /* 0x000fe40007f7e0ff */
[----:B------:R-:W-:Y:S01]  /*0cf0*/  IADD3.X R76, RZ, R76, RZ, P0, !PT ;  /* 0x0000004cff4c7210 */ /* 0x000fe200007fe4ff */
[----:B------:R1:W-:Y:S01]  /*0d00*/  @!P1 STG.E.128 desc[UR6][R16.64], R4 ;  /* 0x0000000410009986 */ /* 0x0003e2000c101d06 */
[----:B------:R-:W-:Y:S02]  /*0d10*/  ISETP.GE.U32.AND P0, PT, R31, 0x300, PT ;  /* 0x000003001f00780c */ /* 0x000fe40003f06070 */
[----:B------:R-:W-:Y:S02]  /*0d20*/  FSEL R49, R58, R49, !P2 ;  /* 0x000000313a317208 */ /* 0x000fe40005000000 */
[----:B------:R-:W-:-:S02]  /*0d30*/  ISETP.GE.U32.AND.EX P0, PT, R76, RZ, PT, P0 ;  /* 0x000000ff4c00720c */ /* 0x000fc40003f06100 */
[----:B------:R-:W-:Y:S02]  /*0d40*/  FSEL R46, R60, R46, !P2 ;  /* 0x0000002e3c2e7208 */ /* 0x000fe40005000000 */
[----:B------:R-:W-:Y:S02]  /*0d50*/  FSEL R51, R61, R51, !P2 ;  /* 0x000000333d337208 */ /* 0x000fe40005000000 */
[----:B------:R-:W-:Y:S02]  /*0d60*/  FSEL R50, R62, R50, !P2 ;  /* 0x000000323e327208 */ /* 0x000fe40005000000 */
[----:B------:R-:W-:Y:S02]  /*0d70*/  FSEL R53, R63, R53, !P1 ;  /* 0x000000353f357208 */ /* 0x000fe40004800000 */
[----:B------:R-:W-:Y:S02]  /*0d80*/  FSEL R52, R64, R52, !P1 ;  /* 0x0000003440347208 */ /* 0x000fe40004800000 */
[----:B------:R-:W-:-:S02]  /*0d90*/  FSEL R55, R65, R55, !P1 ;  /* 0x0000003741377208 */ /* 0x000fc40004800000 */
[----:B-1----:R-:W-:Y:S02]  /*0da0*/  FSEL R4, R12, R33, !P2 ;  /* 0x000000210c047208 */ /* 0x002fe40005000000 */
[----:B------:R-:W-:Y:S02]  /*0db0*/  FSEL R6, R57, R34, !P2 ;  /* 0x0000002239067208 */ /* 0x000fe40005000000 */
[----:B------:R-:W-:Y:S02]  /*0dc0*/  FSEL R54, R66, R54, !P1 ;  /* 0x0000003642367208 */ /* 0x000fe40004800000 */
[----:B------:R-:W-:Y:S02]  /*0dd0*/  FSEL R39, R68, R39, !P2 ;  /* 0x0000002744277208 */ /* 0x000fe40005000000 */
[----:B------:R-:W-:Y:S02]  /*0de0*/  FSEL R40, R67, R40, !P2 ;  /* 0x0000002843287208 */ /* 0x000fe40005000000 */
[----:B------:R-:W-:-:S02]  /*0df0*/  FSEL R42, R69, R42, !P2 ;  /* 0x0000002a452a7208 */ /* 0x000fc40005000000 */
[----:B------:R-:W-:Y:S02]  /*0e00*/  FSEL R45, R70, R45, !P2 ;  /* 0x0000002d462d7208 */ /* 0x000fe40005000000 */
        /* <DEDUP_REMOVED lines=10> */
[----:B------:R-:W-:-:S02]  /*0eb0*/  IADD3.X R29, RZ, R29, RZ, P3, !PT ;  /* 0x0000001dff1d7210 */ /* 0x000fc40001ffe4ff */
[----:B------:R-:W-:Y:S02]  /*0ec0*/  MOV R33, R4 ;  /* 0x0000000400217202 */ /* 0x000fe40000000f00 */
[----:B------:R-:W-:Y:S01]  /*0ed0*/  MOV R34, R6 ;  /* 0x0000000600227202 */ /* 0x000fe20000000f00 */
[----:B------:R-:W-:Y:S06]  /*0ee0*/  @!P0 BRA `(.L_x_1) ;  /* 0xfffffff000e48947 */ /* 0x000fec000383ffff */
[----:B------:R-:W-:Y:S01]  /*0ef0*/  FADD R11, R30, R32 ;  /* 0x000000201e0b7221 */ /* 0x000fe20000000000 */
[----:B------:R-:W-:Y:S01]  /*0f00*/  FADD R10, -R49, R46 ;  /* 0x0000002e310a7221 */ /* 0x000fe20000000100 */
[----:B------:R-:W-:Y:S01]  /*0f10*/  FADD R28, -R53, R52 ;  /* 0x00000034351c7221 */ /* 0x000fe20000000100 */
[----:B------:R-:W-:Y:S01]  /*0f20*/  FMUL R7, R32, 0.25 ;  /* 0x3e80000020077820 */ /* 0x000fe20000400000 */
[----:B------:R-:W-:Y:S01]  /*0f30*/  FADD R29, R35, R36 ;  /* 0x00000024231d7221 */ /* 0x000fe20000000000 */
[----:B------:R-:W-:Y:S01]  /*0f40*/  FSETP.GT.AND P4, PT, |R11|, 8.50705917302346158658e+37, PT ;  /* 0x7e8000000b00780b */ /* 0x000fe20003f84200 */
[----:B------:R-:W-:Y:S01]  /*0f50*/  FMUL R8, R10, R10 ;  /* 0x0000000a0a087220 */ /* 0x000fe20000400000 */
[----:B------:R-:W-:Y:S01]  /*0f60*/  FMUL R16, R28, R28 ;  /* 0x0000001c1c107220 */ /* 0x000fe20000400000 */
[----:B------:R-:W-:Y:S01]  /*0f70*/  FADD R15, R4, R11 ;  /* 0x0000000b040f7221 */ /* 0x000fe20000000000 */
[----:B------:R-:W-:Y:S01]  /*0f80*/  FSEL R13, R7, R32, P4 ;  /* 0x00000020070d7208 */ /* 0x000fe20002000000 */
[----:B------:R-:W-:Y:S01]  /*0f90*/  FMUL R9, R36, 0.25 ;  /* 0x3e80000024097820 */ /* 0x000fe20000400000 */
[----:B------:R-:W-:Y:S01]  /*0fa0*/  FSETP.GEU.AND P3, PT, |R11|, 1.175494350822287508e-38, PT ;  /* 0x008000000b00780b */ /* 0x000fe20003f6e200 */
[----:B------:R-:W-:Y:S01]  /*0fb0*/  FMUL R14, R30, R8 ;  /* 0x000000081e0e7220 */ /* 0x000fe20000400000 */
[----:B------:R-:W-:Y:S01]  /*0fc0*/  FSETP.GT.AND P6, PT, |R29|, 8.50705917302346158658e+37, PT ;  /* 0x7e8000001d00780b */ /* 0x000fe20003fc4200 */
[----:B------:R-:W-:Y:S01]  /*0fd0*/  FMUL R32, R35, R16 ;  /* 0x0000001023207220 */ /* 0x000fe20000400000 */
[----:B------:R-:W-:Y:S01]  /*0fe0*/  FMUL R8, R11, 0.25 ;  /* 0x3e8000000b087820 */ /* 0x000fe20000400000 */
[----:B------:R-:W-:Y:S01]  /*0ff0*/  FMUL R16, R29, 0.25 ;  /* 0x3e8000001d107820 */ /* 0x000fe20000400000 */
[----:B------:R-:W-:Y:S01]  /*1000*/  FMUL R7, R4, 0.25 ;  /* 0x3e80000004077820 */ /* 0x000fe20000400000 */
[----:B------:R-:W-:Y:S01]  /*1010*/  FSETP.GT.AND P0, PT, |R15|, 8.50705917302346158658e+37, PT ;  /* 0x7e8000000f00780b */ /* 0x000fe20003f04200 */
[----:B------:R-:W-:Y:S01]  /*1020*/  FADD R34, R37, R29 ;  /* 0x0000001d25227221 */ /* 0x000fe20000000000 */
[----:B------:R-:W-:Y:S01]  /*1030*/  FSEL R31, R9, R36, P6 ;  /* 0x00000024091f7208 */ /* 0x000fe20003000000 */
[----:B------:R-:W-:Y:S01]  /*1040*/  FADD R9, R6, R15 ;  /* 0x0000000f06097221 */ /* 0x000fe20000000000 */
[----:B------:R-:W-:Y:S01]  /*1050*/  FSETP.GEU.AND P5, PT, |R29|, 1.175494350822287508e-38, PT ;  /* 0x008000001d00780b */ /* 0x000fe20003fae200 */
[----:B------:R-:W-:Y:S01]  /*1060*/  FADD R12, R39, R40 ;  /* 0x00000028270c7221 */ /* 0x000fe20000000000 */
[----:B------:R-:W-:Y:S01]  /*1070*/  FSEL R8, R8, R11, P4 ;  /* 0x0000000b08087208 */ /* 0x000fe20002000000 */
[----:B------:R-:W-:Y:S01]  /*1080*/  @!P3 FMUL R13, R13, 16777216 ;  /* 0x4b8000000d0db820 */ /* 0x000fe20000400000 */
[----:B------:R-:W-:Y:S01]  /*1090*/  FSEL R30, R16, R29, P6 ;  /* 0x0000001d101e7208 */ /* 0x000fe20003000000 */
[----:B------:R-:W-:Y:S01]  /*10a0*/  FMUL R16, R15, 0.25 ;  /* 0x3e8000000f107820 */ /* 0x000fe20000400000 */
[----:B------:R-:W-:Y:S01]  /*10b0*/  FSEL R17, R7, R4, P0 ;  /* 0x0000000407117208 */ /* 0x000fe20000000000 */
[----:B------:R-:W-:Y:S01]  /*10c0*/  FMUL R7, R37, 0.25 ;  /* 0x3e80000025077820 */ /* 0x000fe20000400000 */
[----:B------:R-:W-:Y:S01]  /*10d0*/  FSETP.GEU.AND P4, PT, |R15|, 1.175494350822287508e-38, PT ;  /* 0x008000000f00780b */ /* 0x000fe20003f8e200 */
[----:B------:R-:W1:Y:S01]  /*10e0*/  SHFL.BFLY PT, R40, R9, 0x10, 0x1f ;  /* 0x0e001f0009287f89 */ /* 0x000e6200000e0000 */
[----:B------:R-:W-:Y:S01]  /*10f0*/  FSETP.GT.AND P6, PT, |R34|, 8.50705917302346158658e+37, PT ;  /* 0x7e8000002200780b */ /* 0x000fe20003fc4200 */
[----:B------:R-:W-:Y:S01]  /*1100*/  @!P3 FMUL R8, R8, 16777216 ;  /* 0x4b8000000808b820 */ /* 0x000fe20000400000 */
[----:B------:R-:W-:Y:S01]  /*1110*/  FSEL R16, R16, R15, P0 ;  /* 0x0000000f10107208 */ /* 0x000fe20000000000 */
[----:B------:R-:W-:Y:S01]  /*1120*/  FMUL R35, R34, 0.25 ;  /* 0x3e80000022237820 */ /* 0x000fe20000400000 */
[----:B------:R-:W-:Y:S01]  /*1130*/  FSEL R36, R7, R37, P6 ;  /* 0x0000002507247208 */ /* 0x000fe20003000000 */
[----:B------:R-:W-:Y:S01]  /*1140*/  FMUL R7, R6, 0.25 ;  /* 0x3e80000006077820 */ /* 0x000fe20000400000 */
[----:B------:R-:W-:Y:S01]  /*1150*/  FSETP.GEU.AND P0, PT, |R34|, 1.175494350822287508e-38, PT ;  /* 0x008000002200780b */ /* 0x000fe20003f0e200 */
[----:B------:R-:W2:Y:S01]  /*1160*/  MUFU.RCP R8, R8 ;  /* 0x0000000800087308 */ /* 0x000ea20000001000 */
[----:B------:R-:W-:Y:S01]  /*1170*/  FSETP.GT.AND P3, PT, |R9|, 8.50705917302346158658e+37, PT ;  /* 0x7e8000000900780b */ /* 0x000fe20003f64200 */
[----:B------:R-:W-:Y:S01]  /*1180*/  @!P5 FMUL R30, R30, 16777216 ;  /* 0x4b8000001e1ed820 */ /* 0x000fe20000400000 */
[----:B------:R-:W-:Y:S01]  /*1190*/  FSEL R35, R35, R34, P6 ;  /* 0x0000002223237208 */ /* 0x000fe20003000000 */
[----:B------:R-:W-:Y:S01]  /*11a0*/  @!P4 FMUL R16, R16, 16777216 ;  /* 0x4b8000001010c820 */ /* 0x000fe20000400000 */
[----:B------:R-:W-:Y:S01]  /*11b0*/  FSEL R19, R7, R6, P3 ;  /* 0x0000000607137208 */ /* 0x000fe20001800000 */
[C---:B------:R-:W-:Y:S01]  /*11c0*/  FADD R7, R38.reuse, R34 ;  /* 0x0000002226077221 */ /* 0x040fe20000000000 */
[----:B------:R-:W-:Y:S01]  /*11d0*/  @!P5 FMUL R31, R31, 16777216 ;  /* 0x4b8000001f1fd820 */ /* 0x000fe20000400000 */
[----:B------:R-:W3:Y:S01]  /*11e0*/  MUFU.RCP R30, R30 ;  /* 0x0000001e001e7308 */ /* 0x000ee20000001000 */
[----:B------:R-:W-:Y:S01]  /*11f0*/  FMUL R37, R38, 0.25 ;  /* 0x3e80000026257820 */ /* 0x000fe20000400000 */
[----:B------:R-:W-:Y:S01]  /*1200*/  @!P4 FMUL R17, R17, 16777216 ;  /* 0x4b8000001111c820 */ /* 0x000fe20000400000 */
[----:B------:R-:W-:Y:S01]  /*1210*/  FSETP.GEU.AND P5, PT, |R9|, 1.175494350822287508e-38, PT ;  /* 0x008000000900780b */ /* 0x000fe20003fae200 */
[----:B------:R-:W-:Y:S01]  /*1220*/  @!P0 FMUL R35, R35, 16777216 ;  /* 0x4b80000023238820 */ /* 0x000fe20000400000 */
[----:B------:R-:W-:Y:S01]  /*1230*/  FSETP.GT.AND P4, PT, |R7|, 8.50705917302346158658e+37, PT ;  /* 0x7e8000000700780b */ /* 0x000fe20003f84200 */
[----:B------:R-:W-:Y:S01]  /*1240*/  FMUL R18, R9, 0.25 ;  /* 0x3e80000009127820 */ /* 0x000fe20000400000 */
[----:B--2---:R-:W-:Y:S01]  /*1250*/  FMUL R13, R8, R13 ;  /* 0x0000000d080d7220 */ /* 0x004fe20000400000 */
[----:B------:R-:W2:Y:S01]  /*1260*/  MUFU.RCP R16, R16 ;  /* 0x0000001000107308 */ /* 0x000ea20000001000 */
[----:B------:R-:W-:Y:S01]  /*1270*/  FSEL R37, R37, R38, P4 ;  /* 0x0000002625257208 */ /* 0x000fe20002000000 */
[----:B------:R-:W-:Y:S01]  /*1280*/  FMUL R38, R7, 0.25 ;  /* 0x3e80000007267820 */ /* 0x000fe20000400000 */
[----:B------:R-:W-:Y:S01]  /*1290*/  FSEL R18, R18, R9, P3 ;  /* 0x0000000912127208 */ /* 0x000fe20001800000 */
[----:B-1----:R-:W-:Y:S01]  /*12a0*/  FADD R8, R9, R40 ;  /* 0x0000002809087221 */ /* 0x002fe20000000000 */
[----:B------:R-:W-:Y:S01]  /*12b0*/  FSETP.GEU.AND P3, PT, |R7|, 1.175494350822287508e-38, PT ;  /* 0x008000000700780b */ /* 0x000fe20003f6e200 */
[----:B------:R-:W-:Y:S01]  /*12c0*/  @!P0 FMUL R36, R36, 16777216 ;  /* 0x4b80000024248820 */ /* 0x000fe20000400000 */
[----:B------:R-:W-:Y:S01]  /*12d0*/  FSEL R38, R38, R7, P4 ;  /* 0x0000000726267208 */ /* 0x000fe20002000000 */
[----:B------:R-:W1:Y:S01]  /*12e0*/  MUFU.RCP R35, R35 ;  /* 0x0000002300237308 */ /* 0x000e620000001000 */
[----:B------:R-:W-:Y:S01]  /*12f0*/  FSETP.NEU.AND P4, PT, R11, RZ, PT ;  /* 0x000000ff0b00720b */ /* 0x000fe20003f8d000 */
[----:B------:R-:W-:Y:S01]  /*1300*/  @!P5 FMUL R18, R18, 16777216 ;  /* 0x4b8000001212d820 */ /* 0x000fe20000400000 */
[----:B---3--:R-:W-:Y:S01]  /*1310*/  FMUL R30, R30, R31 ;  /* 0x0000001f1e1e7220 */ /* 0x008fe20000400000 */
[----:B------:R-:W-:Y:S01]  /*1320*/  FSETP.GEU.AND P0, PT, |R8|, 1.175494350822287508e-38, PT ;  /* 0x008000000800780b */ /* 0x000fe20003f0e200 */
[----:B------:R-:W-:Y:S01]  /*1330*/  FADD R33, R43, R44 ;  /* 0x0000002c2b217221 */ /* 0x000fe20000000000 */
[----:B------:R-:W-:Y:S01]  /*1340*/  FSETP.NEU.AND P6, PT, R29, RZ, PT ;  /* 0x000000ff1d00720b */ /* 0x000fe20003fcd000 */
[----:B--2---:R-:W-:Y:S01]  /*1350*/  FMUL R16, R16, R17 ;  /* 0x0000001110107220 */ /* 0x004fe20000400000 */
[----:B------:R-:W-:Y:S01]  /*1360*/  FSEL R13, R13, RZ, P4 ;  /* 0x000000ff0d0d7208 */ /* 0x000fe20002000000 */
[C---:B------:R-:W-:Y:S01]  /*1370*/  FMUL R17, R8.reuse, 0.25 ;  /* 0x3e80000008117820 */ /* 0x040fe20000400000 */
[----:B------:R-:W-:Y:S01]  /*1380*/  FSETP.GT.AND P4, PT, |R8|, 8.50705917302346158658e+37, PT ;  /* 0x7e8000000800780b */ /* 0x000fe20003f84200 */
[----:B------:R-:W2:Y:S01]  /*1390*/  MUFU.RCP R18, R18 ;  /* 0x0000001200127308 */ /* 0x000ea20000001000 */
[----:B------:R-:W-:Y:S01]  /*13a0*/  FSEL R30, R30, RZ, P6 ;  /* 0x000000ff1e1e7208 */ /* 0x000fe20003000000 */
[----:B------:R-:W-:Y:S01]  /*13b0*/  FFMA R10, R10, R13, R49 ;  /* 0x0000000d0a0a7223 */ /* 0x000fe20000000031 */
[----:B------:R-:W-:Y:S01]  /*13c0*/  FFMA R13, R13, R14, R12 ;  /* 0x0000000e0d0d7223 */ /* 0x000fe2000000000c */
[----:B------:R-:W-:Y:S01]  /*13d0*/  @!P3 FMUL R38, R38, 16777216 ;  /* 0x4b8000002626b820 */ /* 0x000fe20000400000 */
[----:B-1----:R-:W-:Y:S01]  /*13e0*/  FMUL R35, R35, R36 ;  /* 0x0000002423237220 */ /* 0x002fe20000400000 */
[----:B------:R-:W-:Y:S01]  /*13f0*/  FSEL R12, R17, R8, P4 ;  /* 0x00000008110c7208 */ /* 0x000fe20002000000 */
[----:B------:R-:W-:Y:S01]  /*1400*/  @!P3 FMUL R37, R37, 16777216 ;  /* 0x4b8000002525b820 */ /* 0x000fe20000400000 */
[----:B------:R-:W1:Y:S01]  /*1410*/  SHFL.BFLY PT, R36, R7, 0x10, 0x1f ;  /* 0x0e001f0007247f89 */ /* 0x000e6200000e0000 */
[----:B------:R-:W-:Y:S01]  /*1420*/  FSETP.NEU.AND P3, PT, R15, RZ, PT ;  /* 0x000000ff0f00720b */ /* 0x000fe20003f6d000 */
[----:B------:R-:W-:Y:S01]  /*1430*/  FFMA R28, R28, R30, R53 ;  /* 0x0000001e1c1c7223 */ /* 0x000fe20000000035 */
[----:B------:R-:W-:Y:S01]  /*1440*/  @!P0 FMUL R12, R12, 16777216 ;  /* 0x4b8000000c0c8820 */ /* 0x000fe20000400000 */
[----:B------:R-:W-:Y:S01]  /*1450*/  FADD R51, R51, -R10 ;  /* 0x8000000a33337221 */ /* 0x000fe20000000000 */
[----:B------:R-:W-:Y:S01]  /*1460*/  FSEL R16, R16, RZ, P3 ;  /* 0x000000ff10107208 */ /* 0x000fe20001800000 */
[----:B------:R-:W-:Y:S01]  /*1470*/  FADD R55, R55, -R28 ;  /* 0x8000001c37377221 */ /* 0x000fe20000000000 */
[----:B------:R-:W-:Y:S01]  /*1480*/  @!P5 FMUL R19, R19, 16777216 ;  /* 0x4b8000001313d820 */ /* 0x000fe20000400000 */
[----:B------:R-:W-:Y:S01]  /*1490*/  FSETP.NEU.AND P5, PT, R34, RZ, PT ;  /* 0x000000ff2200720b */ /* 0x000fe20003fad000 */
[----:B------:R-:W-:Y:S01]  /*14a0*/  @P4 FMUL R40, R40, 0.25 ;  /* 0x3e80000028284820 */ /* 0x000fe20000400000 */
[----:B------:R-:W3:Y:S01]  /*14b0*/  MUFU.RCP R38, R38 ;  /* 0x0000002600267308 */ /* 0x000ee20000001000 */
[----:B------:R-:W-:Y:S01]  /*14c0*/  FADD R17, R42, R13 ;  /* 0x0000000d2a117221 */ /* 0x000fe20000000000 */
[----:B------:R-:W-:Y:S01]  /*14d0*/  FFMA R32, R30, R32, R33 ;  /* 0x000000201e207223 */ /* 0x000fe20000000021 */
[C---:B------:R-:W-:Y:S01]  /*14e0*/  FFMA R13, R51.reuse, R16, R10 ;  /* 0x00000010330d7223 */ /* 0x040fe2000000000a */
[----:B------:R-:W-:Y:S01]  /*14f0*/  FMUL R10, R51, R51 ;  /* 0x00000033330a7220 */ /* 0x000fe20000400000 */
[----:B--2---:R-:W-:Y:S01]  /*1500*/  FMUL R18, R18, R19 ;  /* 0x0000001312127220 */ /* 0x004fe20000400000 */
[----:B------:R-:W-:Y:S01]  /*1510*/  FSEL R35, R35, RZ, P5 ;  /* 0x000000ff23237208 */ /* 0x000fe20002800000 */
[----:B------:R-:W-:Y:S01]  /*1520*/  @!P0 FMUL R40, R40, 16777216 ;  /* 0x4b80000028288820 */ /* 0x000fe20000400000 */
[----:B------:R2:W4:Y:S01]  /*1530*/  MUFU.RCP R31, R12 ;  /* 0x0000000c001f7308 */ /* 0x0005220000001000 */
[----:B------:R-:W-:Y:S01]  /*1540*/  FSETP.NEU.AND P0, PT, R9, RZ, PT ;  /* 0x000000ff0900720b */ /* 0x000fe20003f0d000 */
[----:B------:R-:W-:Y:S01]  /*1550*/  FADD R32, R47, R32 ;  /* 0x000000202f207221 */ /* 0x000fe20000000000 */
[----:B------:R-:W-:Y:S01]  /*1560*/  FMUL R10, R11, R10 ;  /* 0x0000000a0b0a7220 */ /* 0x000fe20000400000 */
[----:B------:R-:W-:Y:S01]  /*1570*/  FADD R50, R50, -R13 ;  /* 0x8000000d32327221 */ /* 0x000fe20000000000 */
[C---:B------:R-:W-:Y:S01]  /*1580*/  FFMA R19, R55.reuse, R35, R28 ;  /* 0x0000002337137223 */ /* 0x040fe2000000001c */
[----:B------:R-:W-:Y:S01]  /*1590*/  FSEL R18, R18, RZ, P0 ;  /* 0x000000ff12127208 */ /* 0x000fe20000000000 */
[----:B------:R-:W-:Y:S01]  /*15a0*/  FFMA R10, R16, R10, R17 ;  /* 0x0000000a100a7223 */ /* 0x000fe20000000011 */
[----:B---3--:R-:W-:Y:S01]  /*15b0*/  FMUL R38, R38, R37 ;  /* 0x0000002526267220 */ /* 0x008fe20000400000 */
[----:B--2---:R-:W-:Y:S01]  /*15c0*/  FMUL R12, R55, R55 ;  /* 0x00000037370c7220 */ /* 0x004fe20000400000 */
[----:B-1----:R-:W-:Y:S01]  /*15d0*/  FADD R33, R7, R36 ;  /* 0x0000002407217221 */ /* 0x002fe20000000000 */
[C---:B------:R-:W-:Y:S01]  /*15e0*/  FFMA R13, R50.reuse, R18, R13 ;  /* 0x00000012320d7223 */ /* 0x040fe2000000000d */
[----:B------:R-:W-:Y:S01]  /*15f0*/  FADD R45, R45, R10 ;  /* 0x0000000a2d2d7221 */ /* 0x000fe20000000000 */
[----:B------:R-:W-:Y:S01]  /*1600*/  FMUL R12, R29, R12 ;  /* 0x0000000c1d0c7220 */ /* 0x000fe20000400000 */
[----:B------:R-:W-:Y:S01]  /*1610*/  FSETP.NEU.AND P0, PT, R7, RZ, PT ;  /* 0x000000ff0700720b */ /* 0x000fe20003f0d000 */
[----:B------:R-:W1:Y:S01]  /*1620*/  SHFL.BFLY PT, R29, R8, 0x8, 0x1f ;  /* 0x0d001f00081d7f89 */ /* 0x000e6200000e0000 */
[----:B----4-:R-:W-:Y:S01]  /*1630*/  FMUL R31, R31, R40 ;  /* 0x000000281f1f7220 */ /* 0x010fe20000400000 */
[----:B------:R-:W-:Y:S01]  /*1640*/  FFMA R35, R35, R12, R32 ;  /* 0x0000000c23237223 */ /* 0x000fe20000000020 */
[----:B------:R-:W-:Y:S01]  /*1650*/  FMUL R12, R50, R50 ;  /* 0x00000032320c7220 */ /* 0x000fe20000400000 */
[----:B------:R-:W2:Y:S01]  /*1660*/  SHFL.BFLY PT, R10, R13, 0x10, 0x1f ;  /* 0x0e001f000d0a7f89 */ /* 0x000ea200000e0000 */
[----:B------:R-:W-:Y:S01]  /*1670*/  FSEL R38, R38, RZ, P0 ;  /* 0x000000ff26267208 */ /* 0x000fe20000000000 */
[----:B------:R-:W-:Y:S01]  /*1680*/  FMUL R14, R33, 0.25 ;  /* 0x3e800000210e7820 */ /* 0x000fe20000400000 */
[----:B------:R-:W-:Y:S01]  /*1690*/  FMUL R12, R15, R12 ;  /* 0x0000000c0f0c7220 */ /* 0x000fe20000400000 */
[C---:B------:R-:W-:Y:S01]  /*16a0*/  FSETP.GEU.AND P0, PT, |R33|.reuse, 1.175494350822287508e-38, PT ;  /* 0x008000002100780b */ /* 0x040fe20003f0e200 */
[----:B------:R-:W3:Y:S01]  /*16b0*/  SHFL.BFLY PT, R40, R33, 0x8, 0x1f ;  /* 0x0d001f0021287f89 */ /* 0x000ee200000e0000 */
[----:B------:R-:W-:Y:S01]  /*16c0*/  FSETP.GT.AND P3, PT, |R33|, 8.50705917302346158658e+37, PT ;  /* 0x7e8000002100780b */ /* 0x000fe20003f64200 */
[----:B------:R-:W-:Y:S01]  /*16d0*/  FFMA R12, R18, R12, R45 ;  /* 0x0000000c120c7223 */ /* 0x000fe2000000002d */
[----:B------:R-:W-:Y:S01]  /*16e0*/  FADD R54, R54, -R19 ;  /* 0x8000001336367221 */ /* 0x000fe20000000000 */
[----:B------:R-:W-:Y:S01]  /*16f0*/  FADD R35, R48, R35 ;  /* 0x0000002330237221 */ /* 0x000fe20000000000 */
[----:B------:R-:W-:Y:S01]  /*1700*/  FSEL R30, R14, R33, P3 ;  /* 0x000000210e1e7208 */ /* 0x000fe20001800000 */
[----:B------:R-:W4:Y:S01]  /*1710*/  S2UR UR5, SR_CgaCtaId ;  /* 0x00000000000579c3 */ /* 0x000f220000008800 */
[----:B------:R-:W5:Y:S01]  /*1720*/  SHFL.BFLY PT, R15, R12, 0x10, 0x1f ;  /* 0x0e001f000c0f7f89 */ /* 0x000f6200000e0000 */
[C---:B------:R-:W-:Y:S01]  /*1730*/  FMUL R11, R54.reuse, R54 ;  /* 0x00000036360b7220 */ /* 0x040fe20000400000 */
[----:B------:R-:W-:Y:S01]  /*1740*/  FFMA R19, R54, R38, R19 ;  /* 0x0000002636137223 */ /* 0x000fe20000000013 */
[----:B------:R-:W-:Y:S01]  /*1750*/  FSETP.NEU.AND P5, PT, R8, RZ, PT ;  /* 0x000000ff0800720b */ /* 0x000fe20003fad000 */
[----:B------:R-:W-:Y:S01]  /*1760*/  UMOV UR4, 0x400 ;  /* 0x0000040000047882 */ /* 0x000fe20000000000 */
[----:B------:R-:W-:Y:S01]  /*1770*/  FMUL R11, R34, R11 ;  /* 0x0000000b220b7220 */ /* 0x000fe20000400000 */
[----:B------:R-:W-:Y:S01]  /*1780*/  @!P0 FMUL R30, R30, 16777216 ;  /* 0x4b8000001e1e8820 */ /* 0x000fe20000400000 */
[----:B------:R-:W4:Y:S01]  /*1790*/  SHFL.BFLY PT, R28, R19, 0x10, 0x1f ;  /* 0x0e001f00131c7f89 */ /* 0x000f2200000e0000 */
[----:B-1----:R-:W-:Y:S01]  /*17a0*/  FADD R16, R8, R29 ;  /* 0x0000001d08107221 */ /* 0x002fe20000000000 */
[----:B------:R-:W-:Y:S01]  /*17b0*/  FFMA R11, R38, R11, R35 ;  /* 0x0000000b260b7223 */ /* 0x000fe20000000023 */
[----:B------:R-:W-:Y:S01]  /*17c0*/  @P3 FMUL R36, R36, 0.25 ;  /* 0x3e80000024243820 */ /* 0x000fe20000400000 */
[----:B------:R1:W4:Y:S01]  /*17d0*/  MUFU.RCP R35, R30 ;  /* 0x0000001e00237308 */ /* 0x0003220000001000 */
[C---:B------:R-:W-:Y:S01]  /*17e0*/  FMUL R17, R16.reuse, 0.25 ;  /* 0x3e80000010117820 */ /* 0x040fe20000400000 */
[C---:B------:R-:W-:Y:S01]  /*17f0*/  FSETP.GEU.AND P3, PT, |R16|.reuse, 1.175494350822287508e-38, PT ;  /* 0x008000001000780b */ /* 0x040fe20003f6e200 */
[----:B--2---:R-:W-:Y:S01]  /*1800*/  FADD R10, -R13, R10 ;  /* 0x0000000a0d0a7221 */ /* 0x004fe20000000100 */
[----:B------:R-:W-:Y:S01]  /*1810*/  FSETP.GT.AND P4, PT, |R16|, 8.50705917302346158658e+37, PT ;  /* 0x7e8000001000780b */ /* 0x000fe20003f84200 */
[----:B------:R-:W-:Y:S01]  /*1820*/  @!P0 FMUL R36, R36, 16777216 ;  /* 0x4b80000024248820 */ /* 0x000fe20000400000 */
[----:B------:R-:W-:Y:S01]  /*1830*/  FSEL R31, R31, RZ, P5 ;  /* 0x000000ff1f1f7208 */ /* 0x000fe20002800000 */
[C---:B------:R-:W-:Y:S01]  /*1840*/  FMUL R14, R10.reuse, R10 ;  /* 0x0000000a0a0e7220 */ /* 0x040fe20000400000 */
[----:B------:R-:W-:Y:S01]  /*1850*/  FSEL R17, R17, R16, P4 ;  /* 0x0000001011117208 */ /* 0x000fe20002000000 */
[----:B-1----:R-:W1:Y:S01]  /*1860*/  SHFL.BFLY PT, R30, R11, 0x10, 0x1f ;  /* 0x0e001f000b1e7f89 */ /* 0x002e6200000e0000 */
[----:B---3--:R-:W-:Y:S01]  /*1870*/  FADD R34, R33, R40 ;  /* 0x0000002821227221 */ /* 0x008fe20000000000 */
[----:B------:R-:W-:Y:S01]  /*1880*/  FFMA R10, R10, R31, R13 ;  /* 0x0000001f0a0a7223 */ /* 0x000fe2000000000d */
[----:B------:R-:W-:Y:S01]  /*1890*/  FMUL R14, R9, R14 ;  /* 0x0000000e090e7220 */ /* 0x000fe20000400000 */
[----:B-----5:R-:W-:Y:S01]  /*18a0*/  FADD R12, R12, R15 ;  /* 0x0000000f0c0c7221 */ /* 0x020fe20000000000 */
[----:B------:R-:W-:Y:S01]  /*18b0*/  FSETP.NEU.AND P0, PT, R33, RZ, PT ;  /* 0x000000ff2100720b */ /* 0x000fe20003f0d000 */
[----:B------:R-:W2:Y:S01]  /*18c0*/  SHFL.BFLY PT, R15, R16, 0x4, 0x1f ;  /* 0x0c801f00100f7f89 */ /* 0x000ea200000e0000 */
[----:B------:R-:W-:Y:S01]  /*18d0*/  @!P3 FMUL R17, R17, 16777216 ;  /* 0x4b8000001111b820 */ /* 0x000fe20000400000 */
[C---:B------:R-:W-:Y:S01]  /*18e0*/  FSETP.GEU.AND P5, PT, |R34|.reuse, 1.175494350822287508e-38, PT ;  /* 0x008000002200780b */ /* 0x040fe20003fae200 */
[----:B----4-:R-:W-:Y:S01]  /*18f0*/  FMUL R35, R35, R36 ;  /* 0x0000002423237220 */ /* 0x010fe20000400000 */
[----:B------:R-:W3:Y:S01]  /*1900*/  SHFL.BFLY PT, R9, R10, 0x8, 0x1f ;  /* 0x0d001f000a097f89 */ /* 0x000ee200000e0000 */
[C---:B------:R-:W-:Y:S01]  /*1910*/  FMUL R37, R34.reuse, 0.25 ;  /* 0x3e80000022257820 */ /* 0x040fe20000400000 */
[----:B------:R-:W4:Y:S01]  /*1920*/  MUFU.RCP R18, R17 ;  /* 0x0000001100127308 */ /* 0x000f220000001000 */
[----:B------:R-:W-:Y:S01]  /*1930*/  FSETP.GT.AND P6, PT, |R34|, 8.50705917302346158658e+37, PT ;  /* 0x7e8000002200780b */ /* 0x000fe20003fc4200 */
[----:B------:R-:W5:Y:S01]  /*1940*/  SHFL.BFLY PT, R39, R34, 0x4, 0x1f ;  /* 0x0c801f0022277f89 */ /* 0x000f6200000e0000 */
[----:B------:R-:W-:Y:S01]  /*1950*/  FSEL R35, R35, RZ, P0 ;  /* 0x000000ff23237208 */ /* 0x000fe20000000000 */
[----:B0-----:R-:W-:Y:S01]  /*1960*/  FADD R28, -R19, R28 ;  /* 0x0000001c131c7221 */ /* 0x001fe20000000100 */
[----:B------:R-:W-:Y:S01]  /*1970*/  FSEL R37, R37, R34, P6 ;  /* 0x0000002225257208 */ /* 0x000fe20003000000 */
[----:B------:R-:W-:Y:S01]  /*1980*/  FFMA R12, R31, R14, R12 ;  /* 0x0000000e1f0c7223 */ /* 0x000fe2000000000c */
[----:B------:R-:W-:Y:S01]  /*1990*/  @P4 FMUL R29, R29, 0.25 ;  /* 0x3e8000001d1d4820 */ /* 0x000fe20000400000 */
[C---:B------:R-:W-:Y:S01]  /*19a0*/  FFMA R19, R28.reuse, R35, R19 ;  /* 0x000000231c137223 */ /* 0x040fe20000000013 */
[----:B------:R-:W-:Y:S01]  /*19b0*/  FMUL R28, R28, R28 ;  /* 0x0000001c1c1c7220 */ /* 0x000fe20000400000 */
[----:B------:R-:W-:Y:S01]  /*19c0*/  @!P5 FMUL R37, R37, 16777216 ;  /* 0x4b8000002525d820 */ /* 0x000fe20000400000 */
[----:B------:R-:W0:Y:S01]  /*19d0*/  SHFL.BFLY PT, R13, R12, 0x8, 0x1f ;  /* 0x0d001f000c0d7f89 */ /* 0x000e2200000e0000 */
[----:B------:R-:W-:Y:S01]  /*19e0*/  @!P3 FMUL R29, R29, 16777216 ;  /* 0x4b8000001d1db820 */ /* 0x000fe20000400000 */
[----:B------:R-:W-:Y:S01]  /*19f0*/  FMUL R28, R7, R28 ;  /* 0x0000001c071c7220 */ /* 0x000fe20000400000 */
[----:B-1----:R-:W-:Y:S01]  /*1a00*/  FADD R30, R11, R30 ;  /* 0x0000001e0b1e7221 */ /* 0x002fe20000000000 */
[----:B------:R-:W1:Y:S01]  /*1a10*/  SHFL.BFLY PT, R32, R19, 0x8, 0x1f ;  /* 0x0d001f0013207f89 */ /* 0x000e6200000e0000 */
[----:B----4-:R-:W-:Y:S01]  /*1a20*/  FMUL R18, R18, R29 ;  /* 0x0000001d12127220 */ /* 0x010fe20000400000 */
[----:B------:R-:W4:Y:S01]  /*1a30*/  MUFU.RCP R37, R37 ;  /* 0x0000002500257308 */ /* 0x000f220000001000 */
[----:B------:R-:W-:Y:S01]  /*1a40*/  FSETP.NEU.AND P0, PT, R16, RZ, PT ;  /* 0x000000ff1000720b */ /* 0x000fe20003f0d000 */
[----:B------:R-:W-:Y:S01]  /*1a50*/  @P6 FMUL R40, R40, 0.25 ;  /* 0x3e80000028286820 */ /* 0x000fe20000400000 */
[----:B--2---:R-:W-:Y:S01]  /*1a60*/  FADD R11, R16, R15 ;  /* 0x0000000f100b7221 */ /* 0x004fe20000000000 */
[----:B------:R-:W-:Y:S01]  /*1a70*/  FFMA R28, R35, R28, R30 ;  /* 0x0000001c231c7223 */ /* 0x000fe2000000001e */
[----:B------:R-:W-:Y:S01]  /*1a80*/  FSEL R18, R18, RZ, P0 ;  /* 0x000000ff12127208 */ /* 0x000fe20000000000 */
[----:B------:R-:W-:Y:S01]  /*1a90*/  @!P5 FMUL R40, R40, 16777216 ;  /* 0x4b8000002828d820 */ /* 0x000fe20000400000 */
[----:B---3--:R-:W-:Y:S01]  /*1aa0*/  FADD R9, -R10, R9 ;  /* 0x000000090a097221 */ /* 0x008fe20000000100 */
[----:B------:R-:W-:Y:S01]  /*1ab0*/  FSETP.GEU.AND P5, PT, |R11|, 1.175494350822287508e-38, PT ;  /* 0x008000000b00780b */ /* 0x000fe20003fae200 */
[----:B-----5:R-:W-:Y:S01]  /*1ac0*/  FADD R29, R34, R39 ;  /* 0x00000027221d7221 */ /* 0x020fe20000000000 */
[----:B------:R-:W2:Y:S01]  /*1ad0*/  SHFL.BFLY PT, R17, R28, 0x8, 0x1f ;  /* 0x0d001f001c117f89 */ /* 0x000ea200000e0000 */
[----:B------:R-:W-:Y:S01]  /*1ae0*/  FFMA R10, R9, R18, R10 ;  /* 0x00000012090a7223 */ /* 0x000fe2000000000a */
[----:B------:R-:W-:Y:S01]  /*1af0*/  FMUL R14, R11, 0.25 ;  /* 0x3e8000000b0e7820 */ /* 0x000fe20000400000 */
[----:B------:R-:W-:Y:S01]  /*1b00*/  FMUL R9, R9, R9 ;  /* 0x0000000909097220 */ /* 0x000fe20000400000 */
[----:B------:R-:W-:Y:S01]  /*1b10*/  FSETP.GT.AND P3, PT, |R11|, 8.50705917302346158658e+37, PT ;  /* 0x7e8000000b00780b */ /* 0x000fe20003f64200 */
[----:B----4-:R-:W-:Y:S01]  /*1b20*/  FMUL R37, R37, R40 ;  /* 0x0000002825257220 */ /* 0x010fe20000400000 */
[C---:B------:R-:W-:Y:S01]  /*1b30*/  FSETP.GEU.AND P0, PT, |R29|.reuse, 1.175494350822287508e-38, PT ;  /* 0x008000001d00780b */ /* 0x040fe20003f0e200 */
[----:B------:R-:W-:Y:S01]  /*1b40*/  FMUL R9, R8, R9 ;  /* 0x0000000908097220 */ /* 0x000fe20000400000 */
[----:B------:R-:W-:Y:S01]  /*1b50*/  FSEL R14, R14, R11, P3 ;  /* 0x0000000b0e0e7208 */ /* 0x000fe20001800000 */
[C---:B------:R-:W-:Y:S01]  /*1b60*/  FMUL R8, R29.reuse, 0.25 ;  /* 0x3e8000001d087820 */ /* 0x040fe20000400000 */
[----:B------:R-:W-:Y:S01]  /*1b70*/  FSETP.NEU.AND P6, PT, R34, RZ, PT ;  /* 0x000000ff2200720b */ /* 0x000fe20003fcd000 */
[----:B0-----:R-:W-:Y:S01]  /*1b80*/  FADD R13, R12, R13 ;  /* 0x0000000d0c0d7221 */ /* 0x001fe20000000000 */
[----:B------:R-:W-:Y:S01]  /*1b90*/  FSETP.GT.AND P4, PT, |R29|, 8.50705917302346158658e+37, PT ;  /* 0x7e8000001d00780b */ /* 0x000fe20003f84200 */
[----:B------:R-:W-:Y:S01]  /*1ba0*/  @!P5 FMUL R14, R14, 16777216 ;  /* 0x4b8000000e0ed820 */ /* 0x000fe20000400000 */
[----:B------:R-:W0:Y:S01]  /*1bb0*/  SHFL.BFLY PT, R12, R11, 0x2, 0x1f ;  /* 0x0c401f000b0c7f89 */ /* 0x000e2200000e0000 */
[----:B------:R-:W-:Y:S01]  /*1bc0*/  FSEL R37, R37, RZ, P6 ;  /* 0x000000ff25257208 */ /* 0x000fe20003000000 */
[----:B-1----:R-:W-:Y:S01]  /*1bd0*/  FADD R32, -R19, R32 ;  /* 0x0000002013207221 */ /* 0x002fe20000000100 */
[----:B------:R-:W-:Y:S01]  /*1be0*/  FSEL R30, R8, R29, P4 ;  /* 0x0000001d081e7208 */ /* 0x000fe20002000000 */
[----:B------:R-:W1:Y:S01]  /*1bf0*/  SHFL.BFLY PT, R7, R10, 0x4, 0x1f ;  /* 0x0c801f000a077f89 */ /* 0x000e6200000e0000 */
[----:B------:R-:W3:Y:S01]  /*1c00*/  MUFU.RCP R14, R14 ;  /* 0x0000000e000e7308 */ /* 0x000ee20000001000 */
[C---:B------:R-:W-:Y:S01]  /*1c10*/  FFMA R19, R32.reuse, R37, R19 ;  /* 0x0000002520137223 */ /* 0x040fe20000000013 */
[----:B------:R-:W-:Y:S01]  /*1c20*/  FMUL R32, R32, R32 ;  /* 0x0000002020207220 */ /* 0x000fe20000400000 */
[----:B------:R-:W4:Y:S01]  /*1c30*/  SHFL.BFLY PT, R36, R29, 0x2, 0x1f ;  /* 0x0c401f001d247f89 */ /* 0x000f2200000e0000 */
[----:B------:R-:W-:Y:S01]  /*1c40*/  @!P0 FMUL R30, R30, 16777216 ;  /* 0x4b8000001e1e8820 */ /* 0x000fe20000400000 */
[----:B------:R-:W-:Y:S01]  /*1c50*/  FFMA R9, R18, R9, R13 ;  /* 0x0000000912097223 */ /* 0x000fe2000000000d */
[----:B------:R-:W-:Y:S01]  /*1c60*/  FMUL R32, R33, R32 ;  /* 0x0000002021207220 */ /* 0x000fe20000400000 */
[----:B------:R-:W5:Y:S01]  /*1c70*/  SHFL.BFLY PT, R18, R19, 0x4, 0x1f ;  /* 0x0c801f0013127f89 */ /* 0x000f6200000e0000 */
[----:B--2---:R-:W-:Y:S01]  /*1c80*/  FADD R28, R28, R17 ;  /* 0x000000111c1c7221 */ /* 0x004fe20000000000 */
[----:B------:R-:W-:Y:S01]  /*1c90*/  @P3 FMUL R15, R15, 0.25 ;  /* 0x3e8000000f0f3820 */ /* 0x000fe20000400000 */
[----:B------:R-:W2:Y:S01]  /*1ca0*/  MUFU.RCP R30, R30 ;  /* 0x0000001e001e7308 */ /* 0x000ea20000001000 */
[----:B------:R-:W5:Y:S01]  /*1cb0*/  SHFL.BFLY PT, R8, R9, 0x4, 0x1f ;  /* 0x0c801f0009087f89 */ /* 0x000f6200000e0000 */
[----:B------:R-:W-:Y:S01]  /*1cc0*/  FFMA R28, R37, R32, R28 ;  /* 0x00000020251c7223 */ /* 0x000fe2000000001c */
[----:B------:R-:W-:Y:S01]  /*1cd0*/  @!P5 FMUL R15, R15, 16777216 ;  /* 0x4b8000000f0fd820 */ /* 0x000fe20000400000 */
[----:B------:R-:W-:Y:S01]  /*1ce0*/  @P4 FMUL R39, R39, 0.25 ;  /* 0x3e80000027274820 */ /* 0x000fe20000400000 */
[----:B------:R-:W-:Y:S01]  /*1cf0*/  FSETP.NEU.AND P3, PT, R11, RZ, PT ;  /* 0x000000ff0b00720b */ /* 0x000fe20003f6d000 */
[----:B------:R-:W-:Y:S01]  /*1d00*/  UPRMT UR4, UR5, 0x654, UR4 ;  /* 0x0000065405047896 */ /* 0x000fe20008000004 */
[----:B---3--:R-:W-:Y:S01]  /*1d10*/  FMUL R14, R14, R15 ;  /* 0x0000000f0e0e7220 */ /* 0x008fe20000400000 */
[----:B------:R-:W3:Y:S01]  /*1d20*/  SHFL.BFLY PT, R17, R28, 0x4, 0x1f ;  /* 0x0c801f001c117f89 */ /* 0x000ee200000e0000 */
[----:B------:R-:W-:Y:S01]  /*1d30*/  @!P0 FMUL R39, R39, 16777216 ;  /* 0x4b80000027278820 */ /* 0x000fe20000400000 */
[----:B0-----:R-:W-:Y:S01]  /*1d40*/  FADD R15, R11, R12 ;  /* 0x0000000c0b0f7221 */ /* 0x001fe20000000000 */
[----:B------:R-:W-:Y:S01]  /*1d50*/  FSETP.NEU.AND P0, PT, R29, RZ, PT ;  /* 0x000000ff1d00720b */ /* 0x000fe20003f0d000 */
[----:B------:R-:W-:-:S02]  /*1d60*/  IMAD R25, R25, -0x2, R24 ;  /* 0xfffffffe19197824 */ /* 0x000fc400078e0218 */
[----:B-1----:R-:W-:Y:S01]  /*1d70*/  FADD R7, -R10, R7 ;  /* 0x000000070a077221 */ /* 0x002fe20000000100 */
[----:B------:R-:W-:Y:S01]  /*1d80*/  FSEL R14, R14, RZ, P3 ;  /* 0x000000ff0e0e7208 */ /* 0x000fe20001800000 */
[----:B--2---:R-:W-:Y:S01]  /*1d90*/  FMUL R30, R30, R39 ;  /* 0x000000271e1e7220 */ /* 0x004fe20000400000 */
[----:B------:R-:W-:Y:S01]  /*1da0*/  FSETP.GEU.AND P4, PT, |R15|, 1.175494350822287508e-38, PT ;  /* 0x008000000f00780b */ /* 0x000fe20003f8e200 */
[----:B----4-:R-:W-:Y:S01]  /*1db0*/  FADD R32, R29, R36 ;  /* 0x000000241d207221 */ /* 0x010fe20000000000 */
[C---:B------:R-:W-:Y:S01]  /*1dc0*/  FMUL R13, R7.reuse, R7 ;  /* 0x00000007070d7220 */ /* 0x040fe20000400000 */
[----:B------:R-:W-:Y:S01]  /*1dd0*/  FFMA R7, R7, R14, R10 ;  /* 0x0000000e07077223 */ /* 0x000fe2000000000a */
[----:B------:R-:W-:Y:S01]  /*1de0*/  FSEL R30, R30, RZ, P0 ;  /* 0x000000ff1e1e7208 */ /* 0x000fe20000000000 */
[C---:B------:R-:W-:Y:S01]  /*1df0*/  FMUL R10, R15.reuse, 0.25 ;  /* 0x3e8000000f0a7820 */ /* 0x040fe20000400000 */
[----:B------:R-:W-:Y:S01]  /*1e00*/  FSETP.GT.AND P0, PT, |R15|, 8.50705917302346158658e+37, PT ;  /* 0x7e8000000f00780b */ /* 0x000fe20003f04200 */
[----:B-----5:R-:W-:Y:S01]  /*1e10*/  FADD R18, -R19, R18 ;  /* 0x0000001213127221 */ /* 0x020fe20000000100 */
[----:B------:R-:W-:Y:S01]  /*1e20*/  FSETP.GEU.AND P5, PT, |R32|, 1.175494350822287508e-38, PT ;  /* 0x008000002000780b */ /* 0x000fe20003fae200 */
[----:B------:R-:W-:Y:S01]  /*1e30*/  FMUL R13, R16, R13 ;  /* 0x0000000d100d7220 */ /* 0x000fe20000400000 */
[----:B------:R-:W-:Y:S01]  /*1e40*/  FSEL R16, R10, R15, P0 ;  /* 0x0000000f0a107208 */ /* 0x000fe20000000000 */
[C---:B------:R-:W-:Y:S01]  /*1e50*/  FMUL R33, R32.reuse, 0.25 ;  /* 0x3e80000020217820 */ /* 0x040fe20000400000 */
[----:B------:R-:W-:Y:S01]  /*1e60*/  FSETP.GT.AND P3, PT, |R32|, 8.50705917302346158658e+37, PT ;  /* 0x7e8000002000780b */ /* 0x000fe20003f64200 */
[C---:B------:R-:W-:Y:S01]  /*1e70*/  FFMA R19, R18.reuse, R30, R19 ;  /* 0x0000001e12137223 */ /* 0x040fe20000000013 */
[----:B------:R-:W-:Y:S01]  /*1e80*/  FMUL R31, R18, R18 ;  /* 0x00000012121f7220 */ /* 0x000fe20000400000 */
[----:B------:R-:W-:Y:S01]  /*1e90*/  FADD R9, R9, R8 ;  /* 0x0000000809097221 */ /* 0x000fe20000000000 */
[----:B------:R-:W-:Y:S01]  /*1ea0*/  @!P4 FMUL R16, R16, 16777216 ;  /* 0x4b8000001010c820 */ /* 0x000fe20000400000 */
[----:B------:R-:W-:Y:S01]  /*1eb0*/  FSEL R33, R33, R32, P3 ;  /* 0x0000002021217208 */ /* 0x000fe20001800000 */
[----:B------:R-:W0:Y:S01]  /*1ec0*/  SHFL.BFLY PT, R8, R7, 0x2, 0x1f ;  /* 0x0c401f0007087f89 */ /* 0x000e2200000e0000 */
[----:B------:R-:W-:Y:S01]  /*1ed0*/  FMUL R34, R34, R31 ;  /* 0x0000001f22227220 */ /* 0x000fe20000400000 */
[----:B------:R-:W-:Y:S01]  /*1ee0*/  FFMA R9, R14, R13, R9 ;  /* 0x0000000d0e097223 */ /* 0x000fe20000000009 */
[----:B---3--:R-:W-:Y:S01]  /*1ef0*/  FADD R31, R28, R17 ;  /* 0x000000111c1f7221 */ /* 0x008fe20000000000 */
[----:B------:R-:W1:Y:S01]  /*1f00*/  SHFL.BFLY PT, R18, R19, 0x2, 0x1f ;  /* 0x0c401f0013127f89 */ /* 0x000e6200000e0000 */
[----:B------:R-:W2:Y:S01]  /*1f10*/  MUFU.RCP R17, R16 ;  /* 0x0000001000117308 */ /* 0x000ea20000001000 */
[----:B------:R-:W-:Y:S01]  /*1f20*/  @!P5 FMUL R33, R33, 16777216 ;  /* 0x4b8000002121d820 */ /* 0x000fe20000400000 */
[----:B------:R-:W-:Y:S01]  /*1f30*/  @P0 FMUL R12, R12, 0.25 ;  /* 0x3e8000000c0c0820 */ /* 0x000fe20000400000 */
[----:B------:R-:W3:Y:S01]  /*1f40*/  SHFL.BFLY PT, R14, R15, 0x1, 0x1f ;  /* 0x0c201f000f0e7f89 */ /* 0x000ee200000e0000 */
[----:B------:R-:W-:Y:S01]  /*1f50*/  @P3 FMUL R36, R36, 0.25 ;  /* 0x3e80000024243820 */ /* 0x000fe20000400000 */
[----:B------:R-:W-:Y:S01]  /*1f60*/  FFMA R31, R30, R34, R31 ;  /* 0x000000221e1f7223 */ /* 0x000fe2000000001f */
[----:B------:R-:W-:Y:S01]  /*1f70*/  @!P4 FMUL R12, R12, 16777216 ;  /* 0x4b8000000c0cc820 */ /* 0x000fe20000400000 */
[----:B------:R-:W4:Y:S01]  /*1f80*/  SHFL.BFLY PT, R35, R32, 0x1, 0x1f ;  /* 0x0c201f0020237f89 */ /* 0x000f2200000e0000 */
[----:B------:R-:W5:Y:S01]  /*1f90*/  MUFU.RCP R33, R33 ;  /* 0x0000002100217308 */ /* 0x000f620000001000 */
[----:B------:R-:W-:Y:S01]  /*1fa0*/  FSETP.NEU.AND P0, PT, R15, RZ, PT ;  /* 0x000000ff0f00720b */ /* 0x000fe20003f0d000 */
[----:B------:R-:W-:Y:S01]  /*1fb0*/  @!P5 FMUL R36, R36, 16777216 ;  /* 0x4b8000002424d820 */ /* 0x000fe20000400000 */
[----:B------:R-:W4:Y:S01]  /*1fc0*/  SHFL.BFLY PT, R10, R9, 0x2, 0x1f ;  /* 0x0c401f00090a7f89 */ /* 0x000f2200000e0000 */
[----:B------:R-:W-:-:S02]  /*1fd0*/  FSETP.NEU.AND P6, PT, R32, RZ, PT ;  /* 0x000000ff2000720b */ /* 0x000fc40003fcd000 */
[----:B------:R-:W-:Y:S02]  /*1fe0*/  CS2R R38, SRZ ;  /* 0x0000000000267805 */ /* 0x000fe4000001ff00 */
[----:B------:R-:W-:Y:S01]  /*1ff0*/  SHF.L.U32 R41, R41, 0x3, RZ ;  /* 0x0000000329297819 */ /* 0x000fe200000006ff */
[----:B--2---:R-:W-:Y:S01]  /*2000*/  FMUL R17, R17, R12 ;  /* 0x0000000c11117220 */ /* 0x004fe20000400000 */
[----:B------:R-:W2:Y:S01]  /*2010*/  SHFL.BFLY PT, R28, R31, 0x2, 0x1f ;  /* 0x0c401f001f1c7f89 */ /* 0x000ea200000e0000 */
[----:B------:R-:W-:Y:S01]  /*2020*/  LEA R27, R27, UR4, 0x2 ;  /* 0x000000041b1b7c11 */ /* 0x000fe2000f8e10ff */
[----:B0-----:R-:W-:Y:S02]  /*2030*/  FADD R8, -R7, R8 ;  /* 0x0000000807087221 */ /* 0x001fe40000000100 */
[----:B------:R-:W-:Y:S02]  /*2040*/  FSEL R17, R17, RZ, P0 ;  /* 0x000000ff11117208 */ /* 0x000fe40000000000 */
[----:B------:R-:W-:Y:S01]  /*2050*/  LEA R25, R25, R26, 0x1 ;  /* 0x0000001a19197211 */ /* 0x000fe200078e08ff */
[----:B-----5:R-:W-:Y:S01]  /*2060*/  FMUL R36, R33, R36 ;  /* 0x0000002421247220 */ /* 0x020fe20000400000 */
[----:B-1----:R-:W-:Y:S01]  /*2070*/  FADD R18, -R19, R18 ;  /* 0x0000001213127221 */ /* 0x002fe20000000100 */
[C---:B------:R-:W-:Y:S01]  /*2080*/  FMUL R12, R8.reuse, R8 ;  /* 0x00000008080c7220 */ /* 0x040fe20000400000 */
[----:B------:R-:W-:Y:S01]  /*2090*/  FFMA R7, R8, R17, R7 ;  /* 0x0000001108077223 */ /* 0x000fe20000000007 */
[----:B---3--:R-:W-:Y:S01]  /*20a0*/  FADD R33, R15, R14 ;  /* 0x0000000e0f217221 */ /* 0x008fe20000000000 */
[----:B------:R-:W-:Y:S01]  /*20b0*/  FMUL R8, R18, R18 ;  /* 0x0000001212087220 */ /* 0x000fe20000400000 */
[----:B------:R-:W-:Y:S01]  /*20c0*/  FMUL R12, R11, R12 ;  /* 0x0000000c0b0c7220 */ /* 0x000fe20000400000 */
[----:B------:R-:W-:Y:S01]  /*20d0*/  FSEL R36, R36, RZ, P6 ;  /* 0x000000ff24247208 */ /* 0x000fe20003000000 */
[----:B----4-:R-:W-:Y:S01]  /*20e0*/  FADD R30, R32, R35 ;  /* 0x00000023201e7221 */ /* 0x010fe20000000000 */
[----:B------:R-:W-:Y:S01]  /*20f0*/  FSETP.GEU.AND P5, PT, |R33|, 1.175494350822287508e-38, PT ;  /* 0x008000002100780b */ /* 0x000fe20003fae200 */
[----:B------:R-:W-:Y:S01]  /*2100*/  FMUL R29, R29, R8 ;  /* 0x000000081d1d7220 */ /* 0x000fe20000400000 */
[C---:B------:R-:W-:Y:S01]  /*2110*/  FMUL R8, R33.reuse, 0.25 ;  /* 0x3e80000021087820 */ /* 0x040fe20000400000 */
[----:B------:R-:W-:Y:S01]  /*2120*/  FSETP.GT.AND P3, PT, |R33|, 8.50705917302346158658e+37, PT ;  /* 0x7e8000002100780b */ /* 0x000fe20003f64200 */
[----:B------:R-:W-:Y:S01]  /*2130*/  FADD R10, R9, R10 ;  /* 0x0000000a090a7221 */ /* 0x000fe20000000000 */
[C---:B------:R-:W-:Y:S01]  /*2140*/  FSETP.GEU.AND P0, PT, |R30|.reuse, 1.175494350822287508e-38, PT ;  /* 0x008000001e00780b */ /* 0x040fe20003f0e200 */
[----:B------:R-:W-:Y:S01]  /*2150*/  FMUL R9, R30, 0.25 ;  /* 0x3e8000001e097820 */ /* 0x000fe20000400000 */
[----:B------:R-:W-:Y:S01]  /*2160*/  FSEL R11, R8, R33, P3 ;  /* 0x00000021080b7208 */ /* 0x000fe20001800000 */
[----:B------:R-:W-:Y:S01]  /*2170*/  FFMA R18, R18, R36, R19 ;  /* 0x0000002412127223 */ /* 0x000fe20000000013 */
[----:B------:R-:W-:Y:S01]  /*2180*/  FSETP.GT.AND P4, PT, |R30|, 8.50705917302346158658e+37, PT ;  /* 0x7e8000001e00780b */ /* 0x000fe20003f84200 */
[----:B------:R-:W0:Y:S01]  /*2190*/  SHFL.BFLY PT, R8, R7, 0x1, 0x1f ;  /* 0x0c201f0007087f89 */ /* 0x000e2200000e0000 */
[----:B--2---:R-:W-:Y:S01]  /*21a0*/  FADD R31, R31, R28 ;  /* 0x0000001c1f1f7221 */ /* 0x004fe20000000000 */
[----:B------:R-:W-:Y:S01]  /*21b0*/  FFMA R10, R17, R12, R10 ;  /* 0x0000000c110a7223 */ /* 0x000fe2000000000a */
[----:B------:R-:W-:Y:S01]  /*21c0*/  @!P5 FMUL R11, R11, 16777216 ;  /* 0x4b8000000b0bd820 */ /* 0x000fe20000400000 */
[----:B------:R-:W-:Y:S01]  /*21d0*/  FSEL R17, R9, R30, P4 ;  /* 0x0000001e09117208 */ /* 0x000fe20002000000 */
[----:B------:R-:W1:Y:S01]  /*21e0*/  SHFL.BFLY PT, R13, R18, 0x1, 0x1f ;  /* 0x0c201f00120d7f89 */ /* 0x000e6200000e0000 */
[----:B------:R-:W-:Y:S01]  /*21f0*/  FFMA R29, R36, R29, R31 ;  /* 0x0000001d241d7223 */ /* 0x000fe2000000001f */
[----:B------:R-:W-:Y:S01]  /*2200*/  @P3 FMUL R14, R14, 0.25 ;  /* 0x3e8000000e0e3820 */ /* 0x000fe20000400000 */
[----:B------:R-:W-:Y:S01]  /*2210*/  FSETP.NEU.AND P3, PT, R33, RZ, PT ;  /* 0x000000ff2100720b */ /* 0x000fe20003f6d000 */
[----:B------:R-:W2:Y:S01]  /*2220*/  MUFU.RCP R11, R11 ;  /* 0x0000000b000b7308 */ /* 0x000ea20000001000 */
[----:B------:R-:W-:Y:S01]  /*2230*/  @!P0 FMUL R17, R17, 16777216 ;  /* 0x4b80000011118820 */ /* 0x000fe20000400000 */
[----:B------:R-:W3:Y:S01]  /*2240*/  SHFL.BFLY PT, R9, R10, 0x1, 0x1f ;  /* 0x0c201f000a097f89 */ /* 0x000ee200000e0000 */
[----:B------:R-:W-:Y:S01]  /*2250*/  @!P5 FMUL R14, R14, 16777216 ;  /* 0x4b8000000e0ed820 */ /* 0x000fe20000400000 */
[----:B------:R-:W-:Y:S01]  /*2260*/  @P4 FMUL R35, R35, 0.25 ;  /* 0x3e80000023234820 */ /* 0x000fe20000400000 */
[----:B------:R-:W-:Y:S01]  /*2270*/  CS2R R36, SRZ ;  /* 0x0000000000247805 */ /* 0x000fe2000001ff00 */
[----:B------:R-:W4:Y:S02]  /*2280*/  SHFL.BFLY PT, R16, R29, 0x1, 0x1f ;  /* 0x0c201f001d107f89 */ /* 0x000f2400000e0000 */
[----:B------:R-:W5:Y:S01]  /*2290*/  MUFU.RCP R28, R17 ;  /* 0x00000011001c7308 */ /* 0x000f620000001000 */
[----:B------:R-:W-:Y:S01]  /*22a0*/  @!P0 FMUL R35, R35, 16777216 ;  /* 0x4b80000023238820 */ /* 0x000fe20000400000 */
[----:B------:R-:W-:Y:S01]  /*22b0*/  FSETP.NEU.AND P0, PT, R30, RZ, PT ;  /* 0x000000ff1e00720b */ /* 0x000fe20003f0d000 */
[----:B--2---:R-:W-:Y:S01]  /*22c0*/  FMUL R11, R11, R14 ;  /* 0x0000000e0b0b7220 */ /* 0x004fe20000400000 */
[----:B0-----:R-:W-:-:S04]  /*22d0*/  FADD R8, -R7, R8 ;  /* 0x0000000807087221 */ /* 0x001fc80000000100 */
[----:B------:R-:W-:Y:S01]  /*22e0*/  FSEL R11, R11, RZ, P3 ;  /* 0x000000ff0b0b7208 */ /* 0x000fe20001800000 */
[----:B-1----:R-:W-:Y:S01]  /*22f0*/  FADD R13, -R18, R13 ;  /* 0x0000000d120d7221 */ /* 0x002fe20000000100 */
[----:B------:R-:W-:Y:S01]  /*2300*/  FMUL R12, R8, R8 ;  /* 0x00000008080c7220 */ /* 0x000fe20000400000 */
[----:B-----5:R-:W-:Y:S01]  /*2310*/  FMUL R28, R28, R35 ;  /* 0x000000231c1c7220 */ /* 0x020fe20000400000 */
[----:B------:R-:W-:Y:S01]  /*2320*/  LOP3.LUT P3, RZ, R21, 0x1f, RZ, 0xc0, !PT ;  /* 0x0000001f15ff7812 */ /* 0x000fe2000786c0ff */
[----:B------:R-:W-:Y:S01]  /*2330*/  FFMA R17, R8, R11, R7 ;  /* 0x0000000b08117223 */ /* 0x000fe20000000007 */
[----:B------:R-:W-:Y:S01]  /*2340*/  SHF.R.U32.HI R8, RZ, 0x3, R21 ;  /* 0x00000003ff087819 */ /* 0x000fe20000011615 */
[----:B------:R-:W-:Y:S01]  /*2350*/  FMUL R7, R13, R13 ;  /* 0x0000000d0d077220 */ /* 0x000fe20000400000 */
[----:B------:R-:W-:Y:S01]  /*2360*/  FSEL R28, R28, RZ, P0 ;  /* 0x000000ff1c1c7208 */ /* 0x000fe20000000000 */
[----:B---3--:R-:W-:Y:S01]  /*2370*/  FADD R10, R10, R9 ;  /* 0x000000090a0a7221 */ /* 0x008fe20000000000 */
[----:B------:R-:W-:Y:S01]  /*2380*/  FMUL R12, R15, R12 ;  /* 0x0000000c0f0c7220 */ /* 0x000fe20000400000 */
[----:B------:R-:W-:Y:S01]  /*2390*/  SHF.L.U32 R9, R22, 0x3, RZ ;  /* 0x0000000316097819 */ /* 0x000fe200000006ff */
[----:B----4-:R-:W-:Y:S01]  /*23a0*/  FADD R29, R29, R16 ;  /* 0x000000101d1d7221 */ /* 0x010fe20000000000 */
[----:B------:R-:W-:Y:S01]  /*23b0*/  LOP3.LUT R8, R8, 0x4, RZ, 0xc0, !PT ;  /* 0x0000000408087812 */ /* 0x000fe200078ec0ff */
[----:B------:R-:W-:Y:S01]  /*23c0*/  FMUL R7, R32, R7 ;  /* 0x0000000720077220 */ /* 0x000fe20000400000 */
[----:B------:R-:W-:Y:S01]  /*23d0*/  FFMA R15, R13, R28, R18 ;  /* 0x0000001c0d0f7223 */ /* 0x000fe20000000012 */
[----:B------:R-:W-:Y:S01]  /*23e0*/  FFMA R13, R11, R12, R10 ;  /* 0x0000000c0b0d7223 */ /* 0x000fe2000000000a */
[-C--:B------:R-:W-:Y:S01]  /*23f0*/  LOP3.LUT R14, R9, R8.reuse, RZ, 0xfc, !PT ;  /* 0x00000008090e7212 */ /* 0x080fe200078efcff */
[----:B------:R-:W-:Y:S01]  /*2400*/  FFMA R29, R28, R7, R29 ;  /* 0x000000071c1d7223 */ /* 0x000fe2000000001d */
[----:B------:R-:W-:Y:S01]  /*2410*/  LOP3.LUT R8, R41, R8, RZ, 0xfc, !PT ;  /* 0x0000000829087212 */ /* 0x000fe200078efcff */
[----:B------:R-:W-:Y:S01]  /*2420*/  HFMA2.MMA R35, -RZ, RZ, 0.8330078125, -0.052093505859375 ;  /* 0x3aaaaaabff237435 */ /* 0x000fe200000001ff */
[----:B------:R-:W-:Y:S01]  /*2430*/  ISETP.GE.AND P0, PT, R21, 0x20, PT ;  /* 0x000000201500780c */ /* 0x000fe20003f06270 */
[----:B------:R0:W-:Y:S04]  /*2440*/  @!P3 STS [R14+UR4+0x100], R33 ;  /* 0x000100210e00b988 */ /* 0x0001e80008000804 */
[----:B------:R-:W-:Y:S04]  /*2450*/  @!P3 STS [R14+UR4], R17 ;  /* 0x000000110e00b988 */ /* 0x000fe80008000804 */
[----:B------:R1:W-:Y:S01]  /*2460*/  @!P3 STS [R14+UR4+0x80], R13 ;  /* 0x0000800d0e00b988 */ /* 0x0003e20008000804 */
[----:B0-----:R-:W-:-:S03]  /*2470*/  IADD3 R33, R0, -0x100, RZ ;  /* 0xffffff0000217810 */ /* 0x001fc60007ffe0ff */
[----:B------:R-:W-:Y:S01]  /*2480*/  @!P3 STS [R8+UR4], R15 ;  /* 0x0000000f0800b988 */ /* 0x000fe20008000804 */
[----:B------:R-:W-:-:S03]  /*2490*/  IADD3 R31, R33, 0x100, RZ ;  /* 0x00000100211f7810 */ /* 0x000fc60007ffe0ff */
[----:B------:R0:W-:Y:S01]  /*24a0*/  @!P3 STS [R8+UR4+0x80], R29 ;  /* 0x0000801d0800b988 */ /* 0x0001e20008000804 */
[----:B------:R-:W-:Y:S02]  /*24b0*/  IADD3 R33, R33, 0x1900, RZ ;  /* 0x0000190021217810 */ /* 0x000fe40007ffe0ff */
[----:B-1----:R-:W-:Y:S01]  /*24c0*/  LOP3.LUT R13, R21, 0x1, RZ, 0xc0, !PT ;  /* 0x00000001150d7812 */ /* 0x002fe200078ec0ff */
[----:B------:R-:W-:Y:S01]  /*24d0*/  @!P3 STS [R8+UR4+0x100], R30 ;  /* 0x0001001e0800b988 */ /* 0x000fe20008000804 */
[----:B------:R-:W-:Y:S01]  /*24e0*/  BAR.SYNC.DEFER_BLOCKING 0x0 ;  /* 0x0000000000007b1d */ /* 0x000fe20000010000 */
[----:B0-----:R-:W-:-:S05]  /*24f0*/  IMAD.WIDE R28, R33, 0x4, R2 ;  /* 0x00000004211c7825 */ /* 0x001fca00078e0202 */
[----:B------:R-:W0:Y:S04]  /*2500*/  @!P0 LDS R6, [R23+UR4+0x100] ;  /* 0x0001000417068984 */ /* 0x000e280008000800 */
[----:B------:R-:W1:Y:S04]  /*2510*/  @!P0 LDS R5, [R23+UR4] ;  /* 0x0000000417058984 */ /* 0x000e680008000800 */
[----:B------:R-:W-:Y:S04]  /*2520*/  @!P0 LDS R4, [R23+UR4+0x80] ;  /* 0x0000800417048984 */ /* 0x000fe80008000800 */
[----:B0-----:R-:W0:Y:S04]  /*2530*/  SHFL.BFLY PT, R11, R6, 0x1, 0x1f ;  /* 0x0c201f00060b7f89 */ /* 0x001e2800000e0000 */
[----:B-1----:R-:W1:Y:S01]  /*2540*/  SHFL.BFLY PT, R8, R5, 0x1, 0x1f ;  /* 0x0c201f0005087f89 */ /* 0x002e6200000e0000 */
[----:B0-----:R-:W-:-:S04]  /*2550*/  FADD R10, R6, R11 ;  /* 0x0000000b060a7221 */ /* 0x001fc80000000000 */
[C---:B------:R-:W-:Y:S01]  /*2560*/  FMUL R7, R10.reuse, 0.25 ;  /* 0x3e8000000a077820 */ /* 0x040fe20000400000 */
[C---:B------:R-:W-:Y:S01]  /*2570*/  FSETP.GEU.AND P3, PT, |R10|.reuse, 1.175494350822287508e-38, PT ;  /* 0x008000000a00780b */ /* 0x040fe20003f6e200 */
[----:B-1----:R-:W-:Y:S01]  /*2580*/  FADD R8, -R5, R8 ;  /* 0x0000000805087221 */ /* 0x002fe20000000100 */
[----:B------:R-:W-:-:S04]  /*2590*/  FSETP.GT.AND P0, PT, |R10|, 8.50705917302346158658e+37, PT ;  /* 0x7e8000000a00780b */ /* 0x000fc80003f04200 */
[----:B------:R-:W-:Y:S02]  /*25a0*/  FSEL R12, R7, R10, P0 ;  /* 0x0000000a070c7208 */ /* 0x000fe40000000000 */
[----:B------:R-:W0:Y:S05]  /*25b0*/  SHFL.BFLY PT, R7, R4, 0x1, 0x1f ;  /* 0x0c201f0004077f89 */ /* 0x000e2a00000e0000 */
[----:B------:R-:W-:Y:S02]  /*25c0*/  @!P3 FMUL R12, R12, 16777216 ;  /* 0x4b8000000c0cb820 */ /* 0x000fe40000400000 */
[----:B------:R-:W-:Y:S01]  /*25d0*/  @P0 FMUL R11, R11, 0.25 ;  /* 0x3e8000000b0b0820 */ /* 0x000fe20000400000 */
[----:B------:R-:W-:Y:S01]  /*25e0*/  ISETP.NE.U32.AND P0, PT, R13, 0x1, PT ;  /* 0x000000010d00780c */ /* 0x000fe20003f05070 */
[----:B------:R-:W-:-:S02]  /*25f0*/  FMUL R13, R8, R8 ;  /* 0x00000008080d7220 */ /* 0x000fc40000400000 */
[----:B------:R-:W1:Y:S01]  /*2600*/  MUFU.RCP R12, R12 ;  /* 0x0000000c000c7308 */ /* 0x000e620000001000 */
[----:B------:R-:W-:Y:S01]  /*2610*/  @!P3 FMUL R11, R11, 16777216 ;  /* 0x4b8000000b0bb820 */ /* 0x000fe20000400000 */
[----:B------:R-:W-:Y:S01]  /*2620*/  FSETP.NEU.AND P3, PT, R10, RZ, PT ;  /* 0x000000ff0a00720b */ /* 0x000fe20003f6d000 */
[----:B------:R-:W-:Y:S01]  /*2630*/  FMUL R13, R6, R13 ;  /* 0x0000000d060d7220 */ /* 0x000fe20000400000 */
[----:B------:R-:W-:Y:S01]  /*2640*/  ISETP.LT.AND P0, PT, R21, 0x20, P0 ;  /* 0x000000201500780c */ /* 0x000fe20000701270 */
[----:B0-----:R-:W-:Y:S01]  /*2650*/  FADD R4, R4, R7 ;  /* 0x0000000704047221 */ /* 0x001fe20000000000 */
[----:B------:R-:W-:Y:S01]  /*2660*/  IADD3 R7, R9, UR4, RZ ;  /* 0x0000000409077c10 */ /* 0x000fe2000fffe0ff */
[----:B-1----:R-:W-:-:S10]  /*2670*/  FMUL R11, R12, R11 ;  /* 0x0000000b0c0b7220 */ /* 0x002fd40000400000 */
[----:B------:R0:W-:Y:S01]  /*2680*/  @P0 STS [R23+UR4+0x100], R10 ;  /* 0x0001000a17000988 */ /* 0x0001e20008000804 */
[----:B------:R-:W-:Y:S01]  /*2690*/  IMAD R22, R22, -0x4, R7 ;  /* 0xfffffffc16167824 */ /* 0x000fe200078e0207 */
[----:B------:R-:W-:-:S05]  /*26a0*/  FSEL R11, R11, RZ, P3 ;  /* 0x000000ff0b0b7208 */ /* 0x000fca0001800000 */
[----:B------:R-:W-:Y:S01]  /*26b0*/  FFMA R8, R8, R11, R5 ;  /* 0x0000000b08087223 */ /* 0x000fe20000000005 */
[----:B------:R-:W-:Y:S01]  /*26c0*/  FFMA R6, R11, R13, R4 ;  /* 0x0000000d0b067223 */ /* 0x000fe20000000004 */
[--C-:B0-----:R-:W-:Y:S02]  /*26d0*/  SHF.R.U32.HI R10, RZ, 0x4, R21.reuse ;  /* 0x00000004ff0a7819 */ /* 0x101fe40000011615 */
[----:B------:R-:W-:Y:S01]  /*26e0*/  SHF.R.S32.HI R11, RZ, 0x1f, R24 ;  /* 0x0000001fff0b7819 */ /* 0x000fe20000011418 */
[----:B------:R-:W-:Y:S01]  /*26f0*/  @P0 STS [R23+UR4], R8 ;  /* 0x0000000817000988 */ /* 0x000fe20008000804 */
[----:B------:R-:W-:Y:S02]  /*2700*/  SHF.R.U32.HI R21, RZ, 0x4, R21 ;  /* 0x00000004ff157819 */ /* 0x000fe40000011615 */
[----:B------:R-:W-:Y:S01]  /*2710*/  SGXT.U32 R10, R10, 0x1 ;  /* 0x000000010a0a781a */ /* 0x000fe20000000000 */
[----:B------:R0:W-:Y:S01]  /*2720*/  @P0 STS [R23+UR4+0x80], R6 ;  /* 0x0000800617000988 */ /* 0x0001e20008000804 */
[----:B------:R-:W-:Y:S01]  /*2730*/  LEA.HI R11, R11, R24, RZ, 0x2 ;  /* 0x000000180b0b7211 */ /* 0x000fe200078f10ff */
[----:B------:R-:W-:Y:S01]  /*2740*/  BAR.SYNC.DEFER_BLOCKING 0x0 ;  /* 0x0000000000007b1d */ /* 0x000fe20000010000 */
[----:B------:R-:W-:-:S02]  /*2750*/  LOP3.LUT P0, RZ, R10, 0x1e, R21, 0xf8, !PT ;  /* 0x0000001e0aff7812 */ /* 0x000fc4000780f815 */
[----:B------:R-:W-:Y:S02]  /*2760*/  LOP3.LUT R10, R11, 0xfffffffc, RZ, 0xc0, !PT ;  /* 0xfffffffc0b0a7812 */ /* 0x000fe400078ec0ff */
[----:B------:R-:W-:-:S03]  /*2770*/  ISETP.LT.AND P0, PT, R24, 0x10, !P0 ;  /* 0x000000101800780c */ /* 0x000fc60004701270 */
[----:B0-----:R-:W0:Y:S01]  /*2780*/  LDC.64 R6, c[0x0][0x230] ;  /* 0x00008c00ff067b82 */ /* 0x001e220000000a00 */
[----:B------:R-:W-:-:S07]  /*2790*/  IADD3 R25, R25, R10, RZ ;  /* 0x0000000a19197210 */ /* 0x000fce0007ffe0ff */
[----:B------:R-:W1:Y:S01]  /*27a0*/  LDC.64 R10, c[0x0][0x228] ;  /* 0x00008a00ff0a7b82 */ /* 0x000e620000000a00 */
[----:B------:R-:W2:Y:S04]  /*27b0*/  LDS R4, [R9+UR4] ;  /* 0x0000000409047984 */ /* 0x000ea80008000800 */
[----:B------:R-:W3:Y:S01]  /*27c0*/  LDS R5, [R41+UR4] ;  /* 0x0000000429057984 */ /* 0x000ee20008000800 */
[----:B0-----:R-:W-:-:S03]  /*27d0*/  IMAD.WIDE R6, R25, 0x4, R6 ;  /* 0x0000000419067825 */ /* 0x001fc600078e0206 */
[----:B------:R0:W4:Y:S04]  /*27e0*/  LDS R16, [R9+UR4+0x80] ;  /* 0x0000800409107984 */ /* 0x0001280008000800 */
[----:B------:R-:W5:Y:S01]  /*27f0*/  LDS R17, [R41+UR4+0x80] ;  /* 0x0000800429117984 */ /* 0x000f620008000800 */
[----:B------:R-:W-:Y:S08]  /*2800*/  BAR.SYNC.DEFER_BLOCKING 0x0 ;  /* 0x0000000000007b1d */ /* 0x000ff00000010000 */
[----:B0-----:R-:W0:Y:S01]  /*2810*/  LDC.64 R8, c[0x0][0x238] ;  /* 0x00008e00ff087b82 */ /* 0x001e220000000a00 */
[----:B--2---:R-:W-:Y:S04]  /*2820*/  STS [R22], R4 ;  /* 0x0000000416007388 */ /* 0x004fe80000000800 */
[----:B---3--:R-:W-:Y:S01]  /*2830*/  STS [R22+0x20], R5 ;  /* 0x0000200516007388 */ /* 0x008fe20000000800 */
[----:B0-----:R-:W-:Y:S01]  /*2840*/  IMAD.WIDE R8, R25, 0x4, R8 ;  /* 0x0000000419087825 */ /* 0x001fe200078e0208 */
[----:B------:R-:W-:Y:S01]  /*2850*/  CS2R R24, SRZ ;  /* 0x0000000000187805 */ /* 0x000fe2000001ff00 */
[----:B------:R-:W-:Y:S06]  /*2860*/  BAR.SYNC.DEFER_BLOCKING 0x0 ;  /* 0x0000000000007b1d */ /* 0x000fec0000010000 */
[----:B------:R-:W0:Y:S02]  /*2870*/  LDS R15, [R27] ;  /* 0x000000001b0f7984 */ /* 0x000e240000000800 */
[----:B------:R-:W-:Y:S06]  /*2880*/  BAR.SYNC.DEFER_BLOCKING 0x0 ;  /* 0x0000000000007b1d */ /* 0x000fec0000010000 */
[----:B----4-:R-:W-:Y:S04]  /*2890*/  STS [R22], R16 ;  /* 0x0000001016007388 */ /* 0x010fe80000000800 */
[----:B-----5:R2:W-:Y:S01]  /*28a0*/  STS [R22+0x20], R17 ;  /* 0x0000201116007388 */ /* 0x0205e20000000800 */
[----:B------:R-:W-:Y:S01]  /*28b0*/  BAR.SYNC.DEFER_BLOCKING 0x0 ;  /* 0x0000000000007b1d */ /* 0x000fe20000010000 */
[----:B--2---:R-:W-:-:S05]  /*28c0*/  IMAD.WIDE R22, R31, 0x4, R2 ;  /* 0x000000041f167825 */ /* 0x004fca00078e0202 */
[----:B------:R2:W3:Y:S04]  /*28d0*/  LDS R12, [R27] ;  /* 0x000000001b0c7984 */ /* 0x0004e80000000800 */
[----:B0-----:R1:W-:Y:S01]  /*28e0*/  @P0 STG.E desc[UR6][R6.64], R15 ;  /* 0x0000000f06000986 */ /* 0x0013e2000c101906 */
[----:B--2---:R-:W-:Y:S01]  /*28f0*/  CS2R R26, SRZ ;  /* 0x00000000001a7805 */ /* 0x004fe2000001ff00 */
[----:B---3--:R-:W-:Y:S02]  /*2900*/  FFMA R14, R12, R35, 9.9999999747524270788e-07 ;  /* 0x358637bd0c0e7423 */ /* 0x008fe40000000023 */
[----:B------:R-:W0:Y:S02]  /*2910*/  LDC.64 R12, c[0x0][0x220] ;  /* 0x00008800ff0c7b82 */ /* 0x000e240000000a00 */
[----:B------:R-:W2:Y:S01]  /*2920*/  MUFU.RSQ R19, R14 ;  /* 0x0000000e00137308 */ /* 0x000ea20000001400 */
[C---:B-1----:R-:W-:Y:S01]  /*2930*/  IMAD.WIDE.U32 R6, R20.reuse, 0x10, R10 ;  /* 0x0000001014067825 */ /* 0x042fe200078e000a */
[----:B--2---:R1:W-:Y:S04]  /*2940*/  @P0 STG.E desc[UR6][R8.64], R19 ;  /* 0x0000001308000986 */ /* 0x0043e8000c101906 */
[----:B------:R-:W2:Y:S04]  /*2950*/  @!P2 LDG.E.EF.128 R36, desc[UR6][R22.64] ;  /* 0x000000061624a981 */ /* 0x000ea8000c0e1d00 */
[----:B------:R-:W3:Y:S01]  /*2960*/  @!P1 LDG.E.EF.128 R24, desc[UR6][R28.64] ;  /* 0x000000061c189981 */ /* 0x000ee2000c0e1d00 */
[----:B0-----:R-:W-:-:S03]  /*2970*/  IMAD.WIDE.U32 R20, R20, 0x10, R12 ;  /* 0x0000001014147825 */ /* 0x001fc600078e000c */
[----:B-1----:R-:W4:Y:S04]  /*2980*/  LDG.E.EL.128 R8, desc[UR6][R6.64] ;  /* 0x0000000606087981 */ /* 0x002f28000c2e1d00 */
[----:B------:R-:W4:Y:S01]  /*2990*/  LDG.E.EL.128 R12, desc[UR6][R20.64] ;  /* 0x00000006140c7981 */ /* 0x000f22000c2e1d00 */
[-C--:B------:R-:W-:Y:S01]  /*29a0*/  FFMA R18, R16, R35.reuse, 9.9999999747524270788e-07 ;  /* 0x358637bd10127423 */ /* 0x080fe20000000023 */
[----:B------:R-:W-:Y:S01]  /*29b0*/  FFMA R19, R17, R35, 9.9999999747524270788e-07 ;  /* 0x358637bd11137423 */ /* 0x000fe20000000023 */
[----:B------:R-:W-:Y:S01]  /*29c0*/  CS2R R34, SRZ ;  /* 0x0000000000227805 */ /* 0x000fe2000001ff00 */
[----:B------:R-:W0:Y:S03]  /*29d0*/  LDC.64 R16, c[0x0][0x240] ;  /* 0x00009000ff107b82 */ /* 0x000e260000000a00 */
[----:B------:R-:W1:Y:S08]  /*29e0*/  MUFU.RSQ R18, R18 ;  /* 0x0000001200127308 */ /* 0x000e700000001400 */
[----:B------:R-:W5:Y:S01]  /*29f0*/  MUFU.RSQ R19, R19 ;  /* 0x0000001300137308 */ /* 0x000f620000001400 */
[----:B--2---:R-:W-:-:S02]  /*2a00*/  SEL R23, R36, RZ, !P2 ;  /* 0x000000ff24177207 */ /* 0x004fc40005000000 */
[----:B------:R-:W-:Y:S02]  /*2a10*/  SEL R37, R37, RZ, !P2 ;  /* 0x000000ff25257207 */ /* 0x000fe40005000000 */
[----:B---3--:R-:W-:Y:S01]  /*2a20*/  SEL R24, R24, RZ, !P1 ;  /* 0x000000ff18187207 */ /* 0x008fe20004800000 */
[C---:B------:R-:W-:Y:S01]  /*2a30*/  FADD R23, -R4.reuse, R23 ;  /* 0x0000001704177221 */ /* 0x040fe20000000100 */
[----:B------:R-:W-:Y:S01]  /*2a40*/  SEL R22, R25, RZ, !P1 ;  /* 0x000000ff19167207 */ /* 0x000fe20004800000 */
[----:B------:R-:W-:Y:S01]  /*2a50*/  FADD R25, -R4, R37 ;  /* 0x0000002504197221 */ /* 0x000fe20000000100 */
[----:B------:R-:W-:Y:S01]  /*2a60*/  SEL R28, R27, RZ, !P1 ;  /* 0x000000ff1b1c7207 */ /* 0x000fe20004800000 */
[----:B------:R-:W-:Y:S01]  /*2a70*/  FADD R24, -R5, R24 ;  /* 0x0000001805187221 */ /* 0x000fe20000000100 */
[-C--:B-1----:R-:W-:Y:S01]  /*2a80*/  FMUL R23, R23, R18.reuse ;  /* 0x0000001217177220 */ /* 0x082fe20000400000 */
[----:B------:R-:W-:Y:S01]  /*2a90*/  SEL R29, R38, RZ, !P2 ;  /* 0x000000ff261d7207 */ /* 0x000fe20005000000 */
[----:B------:R-:W-:Y:S01]  /*2aa0*/  FADD R22, -R5, R22 ;  /* 0x0000001605167221 */ /* 0x000fe20000000100 */
[----:B------:R-:W-:Y:S01]  /*2ab0*/  SEL R39, R39, RZ, !P2 ;  /* 0x000000ff27277207 */ /* 0x000fe20005000000 */
[----:B-----5:R-:W-:Y:S01]  /*2ac0*/  FMUL R27, R24, R19 ;  /* 0x00000013181b7220 */ /* 0x020fe20000400000 */
[----:B------:R-:W-:Y:S01]  /*2ad0*/  SEL R26, R26, RZ, !P1 ;  /* 0x000000ff1a1a7207 */ /* 0x000fe20004800000 */
[----:B------:R-:W-:Y:S01]  /*2ae0*/  FMUL R30, R25, R18 ;  /* 0x00000012191e7220 */ /* 0x000fe20000400000 */
[--C-:B----4-:R-:W-:Y:S01]  /*2af0*/  FFMA R24, R12, R23, R8.reuse ;  /* 0x000000170c187223 */ /* 0x110fe20000000008 */
[----:B------:R-:W-:Y:S01]  /*2b00*/  FMUL R22, R22, R19 ;  /* 0x0000001316167220 */ /* 0x000fe20000400000 */
[----:B------:R-:W-:Y:S01]  /*2b10*/  FFMA R8, R12, R27, R8 ;  /* 0x0000001b0c087223 */ /* 0x000fe20000000008 */
[C---:B------:R-:W-:Y:S01]  /*2b20*/  FADD R23, -R4.reuse, R29 ;  /* 0x0000001d04177221 */ /* 0x040fe20000000100 */
[----:B------:R-:W-:Y:S01]  /*2b30*/  FADD R27, -R4, R39 ;  /* 0x00000027041b7221 */ /* 0x000fe20000000100 */
[----:B------:R-:W-:Y:S01]  /*2b40*/  FADD R26, -R5, R26 ;  /* 0x0000001a051a7221 */ /* 0x000fe20000000100 */
[C-C-:B------:R-:W-:Y:S01]  /*2b50*/  FFMA R25, R13.reuse, R30, R9.reuse ;  /* 0x0000001e0d197223 */ /* 0x140fe20000000009 */
[----:B------:R-:W-:Y:S01]  /*2b60*/  FFMA R9, R13, R22, R9 ;  /* 0x000000160d097223 */ /* 0x000fe20000000009 */
[----:B------:R-:W-:Y:S01]  /*2b70*/  FADD R28, -R5, R28 ;  /* 0x0000001c051c7221 */ /* 0x000fe20000000100 */
[-C--:B------:R-:W-:Y:S01]  /*2b80*/  FMUL R23, R23, R18.reuse ;  /* 0x0000001217177220 */ /* 0x080fe20000400000 */
[----:B------:R-:W-:Y:S01]  /*2b90*/  FMUL R22, R27, R18 ;  /* 0x000000121b167220 */ /* 0x000fe20000400000 */
[----:B------:R-:W-:Y:S01]  /*2ba0*/  FMUL R29, R26, R19 ;  /* 0x000000131a1d7220 */ /* 0x000fe20000400000 */
[----:B0-----:R-:W-:-:S04]  /*2bb0*/  IMAD.WIDE R12, R31, 0x4, R16 ;  /* 0x000000041f0c7825 */ /* 0x001fc800078e0210 */
[----:B------:R-:W-:Y:S01]  /*2bc0*/  FMUL R28, R28, R19 ;  /* 0x000000131c1c7220 */ /* 0x000fe20000400000 */
[C-C-:B------:R-:W-:Y:S01]  /*2bd0*/  FFMA R26, R14.reuse, R23, R10.reuse ;  /* 0x000000170e1a7223 */ /* 0x140fe2000000000a */
[C-C-:B------:R-:W-:Y:S01]  /*2be0*/  FFMA R27, R15.reuse, R22, R11.reuse ;  /* 0x000000160f1b7223 */ /* 0x140fe2000000000b */
[----:B------:R-:W-:Y:S01]  /*2bf0*/  FFMA R10, R14, R29, R10 ;  /* 0x0000001d0e0a7223 */ /* 0x000fe2000000000a */
[----:B------:R-:W-:Y:S01]  /*2c00*/  IADD3 R31, R0, 0x1900, RZ ;  /* 0x00001900001f7810 */ /* 0x000fe20007ffe0ff */
[----:B------:R-:W-:Y:S01]  /*2c10*/  FFMA R11, R15, R28, R11 ;  /* 0x0000001c0f0b7223 */ /* 0x000fe2000000000b */
[----:B------:R-:W-:Y:S01]  /*2c20*/  IADD3 R29, R0, 0x100, RZ ;  /* 0x00000100001d7810 */ /* 0x000fe20007ffe0ff */
[----:B------:R-:W-:Y:S01]  /*2c30*/  IMAD.WIDE R14, R33, 0x4, R16 ;  /* 0x00000004210e7825 */ /* 0x000fe200078e0210 */
[----:B------:R0:W-:Y:S01]  /*2c40*/  @!P2 STG.E.128 desc[UR6][R12.64], R24 ;  /* 0x000000180c00a986 */ /* 0x0001e2000c101d06 */
[----:B------:R-:W-:Y:S02]  /*2c50*/  CS2R R36, SRZ ;  /* 0x0000000000247805 */ /* 0x000fe4000001ff00 */
[----:B------:R-:W-:-:S02]  /*2c60*/  CS2R R38, SRZ ;  /* 0x0000000000267805 */ /* 0x000fc4000001ff00 */
[----:B------:R-:W-:Y:S01]  /*2c70*/  CS2R R32, SRZ ;  /* 0x0000000000207805 */ /* 0x000fe2000001ff00 */
[--C-:B------:R-:W-:Y:S01]  /*2c80*/  IMAD.WIDE R22, R29, 0x4, R2.reuse ;  /* 0x000000041d167825 */ /* 0x100fe200078e0202 */
[----:B------:R1:W-:Y:S04]  /*2c90*/  @!P1 STG.E.128 desc[UR6][R14.64], R8 ;  /* 0x000000080e009986 */ /* 0x0003e8000c101d06 */
[----:B------:R-:W2:Y:S01]  /*2ca0*/  @!P2 LDG.E.EF.128 R32, desc[UR6][R22.64] ;  /* 0x000000061620a981 */ /* 0x000ea2000c0e1d00 */
[----:B0-----:R-:W-:-:S05]  /*2cb0*/  IMAD.WIDE R24, R31, 0x4, R2 ;  /* 0x000000041f187825 */ /* 0x001fca00078e0202 */
[----:B------:R0:W3:Y:S04]  /*2cc0*/  @!P1 LDG.E.EF.128 R36, desc[UR6][R24.64] ;  /* 0x0000000618249981 */ /* 0x0000e8000c0e1d00 */
[----:B-1----:R-:W4:Y:S04]  /*2cd0*/  LDG.E.EL.128 R12, desc[UR6][R20.64+0x400] ;  /* 0x00040006140c7981 */ /* 0x002f28000c2e1d00 */
[----:B------:R-:W4:Y:S01]  /*2ce0*/  LDG.E.EL.128 R8, desc[UR6][R6.64+0x400] ;  /* 0x0004000606087981 */ /* 0x000f22000c2e1d00 */
[----:B------:R-:W-:Y:S02]  /*2cf0*/  IADD3 R0, R0, 0x100, RZ ;  /* 0x0000010000007810 */ /* 0x000fe40007ffe0ff */
[----:B------:R-:W-:-:S02]  /*2d00*/  CS2R R42, SRZ ;  /* 0x00000000002a7805 */ /* 0x000fc4000001ff00 */
[----:B--2---:R-:W-:Y:S02]  /*2d10*/  SEL R33, R33, RZ, !P2 ;  /* 0x000000ff21217207 */ /* 0x004fe40005000000 */
[----:B------:R-:W-:-:S03]  /*2d20*/  SEL R27, R32, RZ, !P2 ;  /* 0x000000ff201b7207 */ /* 0x000fc60005000000 */
[----:B0-----:R-:W-:Y:S01]  /*2d30*/  FADD R25, -R4, R33 ;  /* 0x0000002104197221 */ /* 0x001fe20000000100 */
[----:B---3--:R-:W-:Y:S02]  /*2d40*/  SEL R26, R36, RZ, !P1 ;  /* 0x000000ff241a7207 */ /* 0x008fe40004800000 */
[----:B------:R-:W-:-:S03]  /*2d50*/  SEL R28, R37, RZ, !P1 ;  /* 0x000000ff251c7207 */ /* 0x000fc60004800000 */
[C---:B------:R-:W-:Y:S01]  /*2d60*/  FADD R26, -R5.reuse, R26 ;  /* 0x0000001a051a7221 */ /* 0x040fe20000000100 */
[----:B------:R-:W-:Y:S01]  /*2d70*/  FADD R23, -R4, R27 ;  /* 0x0000001b04177221 */ /* 0x000fe20000000100 */
[----:B------:R-:W-:Y:S02]  /*2d80*/  FADD R28, -R5, R28 ;  /* 0x0000001c051c7221 */ /* 0x000fe40000000100 */
[-C--:B------:R-:W-:Y:S01]  /*2d90*/  FMUL R27, R26, R19.reuse ;  /* 0x000000131a1b7220 */ /* 0x080fe20000400000 */
[-C--:B------:R-:W-:Y:S01]  /*2da0*/  FMUL R26, R25, R18.reuse ;  /* 0x00000012191a7220 */ /* 0x080fe20000400000 */
[----:B------:R-:W-:Y:S01]  /*2db0*/  SEL R41, R34, RZ, !P2 ;  /* 0x000000ff22297207 */ /* 0x000fe20005000000 */
[----:B------:R-:W-:Y:S01]  /*2dc0*/  FMUL R28, R28, R19 ;  /* 0x000000131c1c7220 */ /* 0x000fe20000400000 */
[----:B------:R-:W-:Y:S01]  /*2dd0*/  SEL R30, R38, RZ, !P1 ;  /* 0x000000ff261e7207 */ /* 0x000fe20004800000 */
[----:B------:R-:W-:Y:S01]  /*2de0*/  FMUL R23, R23, R18 ;  /* 0x0000001217177220 */ /* 0x000fe20000400000 */
[----:B------:R-:W-:Y:S01]  /*2df0*/  SEL R35, R35, RZ, !P2 ;  /* 0x000000ff23237207 */ /* 0x000fe20005000000 */
[--C-:B----4-:R-:W-:Y:S01]  /*2e00*/  FFMA R25, R13, R26, R9.reuse ;  /* 0x0000001a0d197223 */ /* 0x110fe20000000009 */
[----:B------:R-:W-:Y:S01]  /*2e10*/  SEL R22, R39, RZ, !P1 ;  /* 0x000000ff27167207 */ /* 0x000fe20004800000 */
[----:B------:R-:W-:Y:S01]  /*2e20*/  FFMA R13, R13, R28, R9 ;  /* 0x0000001c0d0d7223 */ /* 0x000fe20000000009 */
[----:B------:R-:W-:Y:S01]  /*2e30*/  FADD R9, -R4, R41 ;  /* 0x0000002904097221 */ /* 0x000fe20000000100 */
[----:B------:R-:W-:Y:S01]  /*2e40*/  FFMA R24, R12, R23, R8 ;  /* 0x000000170c187223 */ /* 0x000fe20000000008 */
[C---:B------:R-:W-:Y:S01]  /*2e50*/  FADD R30, -R5.reuse, R30 ;  /* 0x0000001e051e7221 */ /* 0x040fe20000000100 */
[----:B------:R-:W-:Y:S01]  /*2e60*/  FADD R23, -R4, R35 ;  /* 0x0000002304177221 */ /* 0x000fe20000000100 */
[----:B------:R-:W-:Y:S01]  /*2e70*/  FFMA R12, R12, R27, R8 ;  /* 0x0000001b0c0c7223 */ /* 0x000fe20000000008 */
[----:B------:R-:W-:Y:S01]  /*2e80*/  FADD R22, -R5, R22 ;  /* 0x0000001605167221 */ /* 0x000fe20000000100 */
[-C--:B------:R-:W-:Y:S01]  /*2e90*/  FMUL R9, R9, R18.reuse ;  /* 0x0000001209097220 */ /* 0x080fe20000400000 */
[-C--:B------:R-:W-:Y:S01]  /*2ea0*/  FMUL R27, R30, R19.reuse ;  /* 0x000000131e1b7220 */ /* 0x080fe20000400000 */
[----:B------:R-:W-:Y:S01]  /*2eb0*/  FMUL R8, R23, R18 ;  /* 0x0000001217087220 */ /* 0x000fe20000400000 */
[----:B------:R-:W-:Y:S01]  /*2ec0*/  FMUL R22, R22, R19 ;  /* 0x0000001316167220 */ /* 0x000fe20000400000 */
[C-C-:B------:R-:W-:Y:S01]  /*2ed0*/  FFMA R26, R14.reuse, R9, R10.reuse ;  /* 0x000000090e1a7223 */ /* 0x140fe2000000000a */
[----:B------:R-:W-:Y:S01]  /*2ee0*/  IADD3 R33, R0, 0x100, RZ ;  /* 0x0000010000217810 */ /* 0x000fe20007ffe0ff */
[----:B------:R-:W-:Y:S01]  /*2ef0*/  FFMA R14, R14, R27, R10 ;  /* 0x0000001b0e0e7223 */ /* 0x000fe2000000000a */
[----:B------:R-:W-:Y:S01]  /*2f00*/  FFMA R27, R15, R8, R11 ;  /* 0x000000080f1b7223 */ /* 0x000fe2000000000b */
[----:B------:R-:W-:-:S04]  /*2f10*/  IMAD.WIDE R8, R29, 0x4, R16 ;  /* 0x000000041d087825 */ /* 0x000fc800078e0210 */
[----:B------:R-:W-:Y:S01]  /*2f20*/  FFMA R15, R15, R22, R11 ;  /* 0x000000160f0f7223 */ /* 0x000fe2000000000b */
[----:B------:R-:W-:Y:S02]  /*2f30*/  CS2R R36, SRZ ;  /* 0x0000000000247805 */ /* 0x000fe4000001ff00 */
[----:B------:R-:W-:Y:S01]  /*2f40*/  CS2R R38, SRZ ;  /* 0x0000000000267805 */ /* 0x000fe2000001ff00 */
[----:B------:R-:W-:Y:S01]  /*2f50*/  IMAD.WIDE R28, R31, 0x4, R16 ;  /* 0x000000041f1c7825 */ /* 0x000fe200078e0210 */
[----:B------:R0:W-:Y:S03]  /*2f60*/  @!P2 STG.E.128 desc[UR6][R8.64], R24 ;  /* 0x000000180800a986 */ /* 0x0001e6000c101d06 */
[----:B------:R-:W-:Y:S01]  /*2f70*/  IMAD.WIDE R30, R33, 0x4, R2 ;  /* 0x00000004211e7825 */ /* 0x000fe200078e0202 */
[----:B------:R1:W-:Y:S01]  /*2f80*/  @!P1 STG.E.128 desc[UR6][R28.64], R12 ;  /* 0x0000000c1c009986 */ /* 0x0003e2000c101d06 */
[----:B------:R-:W-:-:S03]  /*2f90*/  IADD3 R35, R0, 0x1900, RZ ;  /* 0x0000190000237810 */ /* 0x000fc60007ffe0ff */
[----:B------:R-:W2:Y:S01]  /*2fa0*/  @!P2 LDG.E.EF.128 R36, desc[UR6][R30.64] ;  /* 0x000000061e24a981 */ /* 0x000ea2000c0e1d00 */
[----:B------:R-:W-:Y:S01]  /*2fb0*/  CS2R R40, SRZ ;  /* 0x0000000000287805 */ /* 0x000fe2000001ff00 */
[----:B------:R-:W-:Y:S02]  /*2fc0*/  IMAD.WIDE R2, R35, 0x4, R2 ;  /* 0x0000000423027825 */ /* 0x000fe400078e0202 */
[----:B------:R-:W3:Y:S04]  /*2fd0*/  LDG.E.EL.128 R20, desc[UR6][R20.64+0x800] ;  /* 0x0008000614147981 */ /* 0x000ee8000c2e1d00 */
[----:B------:R4:W5:Y:S04]  /*2fe0*/  @!P1 LDG.E.EF.128 R40, desc[UR6][R2.64] ;  /* 0x0000000602289981 */ /* 0x000968000c0e1d00 */
[----:B0-----:R0:W3:Y:S01]  /*2ff0*/  LDG.E.EL.128 R8, desc[UR6][R6.64+0x800] ;  /* 0x0008000606087981 */ /* 0x0010e2000c2e1d00 */
[----:B-1----:R-:W-:-:S04]  /*3000*/  IMAD.WIDE R12, R33, 0x4, R16 ;  /* 0x00000004210c7825 */ /* 0x002fc800078e0210 */
[----:B------:R-:W-:Y:S01]  /*3010*/  IMAD.WIDE R16, R35, 0x4, R16 ;  /* 0x0000000423107825 */ /* 0x000fe200078e0210 */
[----:B--2---:R-:W-:Y:S02]  /*3020*/  SEL R15, R36, RZ, !P2 ;  /* 0x000000ff240f7207 */ /* 0x004fe40005000000 */
[----:B------:R-:W-:Y:S02]  /*3030*/  SEL R25, R37, RZ, !P2 ;  /* 0x000000ff25197207 */ /* 0x000fe40005000000 */
[----:B------:R-:W-:Y:S02]  /*3040*/  SEL R27, R38, RZ, !P2 ;  /* 0x000000ff261b7207 */ /* 0x000fe40005000000 */
[----:B------:R-:W-:Y:S01]  /*3050*/  SEL R39, R39, RZ, !P2 ;  /* 0x000000ff27277207 */ /* 0x000fe20005000000 */
[C---:B------:R-:W-:Y:S01]  /*3060*/  FADD R15, -R4.reuse, R15 ;  /* 0x0000000f040f7221 */ /* 0x040fe20000000100 */
[C---:B------:R-:W-:Y:S01]  /*3070*/  FADD R25, -R4.reuse, R25 ;  /* 0x0000001904197221 */ /* 0x040fe20000000100 */
[----:B----4-:R-:W-:-:S02]  /*3080*/  FADD R3, -R4, R27 ;  /* 0x0000001b04037221 */ /* 0x010fc40000000100 */
[----:B------:R-:W-:Y:S01]  /*3090*/  FADD R27, -R4, R39 ;  /* 0x00000027041b7221 */ /* 0x000fe20000000100 */
[----:B-----5:R-:W-:Y:S01]  /*30a0*/  SEL R0, R40, RZ, !P1 ;  /* 0x000000ff28007207 */ /* 0x020fe20004800000 */
[-C--:B------:R-:W-:Y:S01]  /*30b0*/  FMUL R15, R15, R18.reuse ;  /* 0x000000120f0f7220 */ /* 0x080fe20000400000 */
[----:B------:R-:W-:Y:S01]  /*30c0*/  SEL R2, R41, RZ, !P1 ;  /* 0x000000ff29027207 */ /* 0x000fe20004800000 */
[-C--:B------:R-:W-:Y:S01]  /*30d0*/  FMUL R14, R25, R18.reuse ;  /* 0x00000012190e7220 */ /* 0x080fe20000400000 */
[----:B------:R-:W-:Y:S01]  /*30e0*/  SEL R4, R42, RZ, !P1 ;  /* 0x000000ff2a047207 */ /* 0x000fe20004800000 */
[-C--:B------:R-:W-:Y:S01]  /*30f0*/  FMUL R3, R3, R18.reuse ;  /* 0x0000001203037220 */ /* 0x080fe20000400000 */
[----:B0-----:R-:W-:Y:S01]  /*3100*/  SEL R6, R43, RZ, !P1 ;  /* 0x000000ff2b067207 */ /* 0x001fe20004800000 */
[----:B------:R-:W-:Y:S01]  /*3110*/  FMUL R18, R27, R18 ;  /* 0x000000121b127220 */ /* 0x000fe20000400000 */
[C---:B------:R-:W-:Y:S01]  /*3120*/  FADD R0, -R5.reuse, R0 ;  /* 0x0000000005007221 */ /* 0x040fe20000000100 */
[C---:B------:R-:W-:Y:S01]  /*3130*/  FADD R2, -R5.reuse, R2 ;  /* 0x0000000205027221 */ /* 0x040fe20000000100 */
[C---:B------:R-:W-:Y:S01]  /*3140*/  FADD R4, -R5.reuse, R4 ;  /* 0x0000000405047221 */ /* 0x040fe20000000100 */
[----:B------:R-:W-:Y:S01]  /*3150*/  FADD R6, -R5, R6 ;  /* 0x0000000605067221 */ /* 0x000fe20000000100 */
[----:B---3--:R-:W-:Y:S01]  /*3160*/  FFMA R24, R20, R15, R8 ;  /* 0x0000000f14187223 */ /* 0x008fe20000000008 */
[----:B------:R-:W-:Y:S01]  /*3170*/  FFMA R25, R21, R14, R9 ;  /* 0x0000000e15197223 */ /* 0x000fe20000000009 */
[----:B------:R-:W-:Y:S01]  /*3180*/  FFMA R26, R22, R3, R10 ;  /* 0x00000003161a7223 */ /* 0x000fe2000000000a */
[----:B------:R-:W-:Y:S01]  /*3190*/  FFMA R27, R23, R18, R11 ;  /* 0x00000012171b7223 */ /* 0x000fe2000000000b */
[-C--:B------:R-:W-:Y:S01]  /*31a0*/  FMUL R5, R0, R19.reuse ;  /* 0x0000001300057220 */ /* 0x080fe20000400000 */
[-C--:B------:R-:W-:Y:S01]  /*31b0*/  FMUL R2, R2, R19.reuse ;  /* 0x0000001302027220 */ /* 0x080fe20000400000 */
[-C--:B------:R-:W-:Y:S01]  /*31c0*/  FMUL R7, R4, R19.reuse ;  /* 0x0000001304077220 */ /* 0x080fe20000400000 */
[----:B------:R-:W-:Y:S01]  /*31d0*/  FMUL R6, R6, R19 ;  /* 0x0000001306067220 */ /* 0x000fe20000400000 */
[----:B------:R0:W-:Y:S01]  /*31e0*/  @!P2 STG.E.128 desc[UR6][R12.64], R24 ;  /* 0x000000180c00a986 */ /* 0x0001e2000c101d06 */
[----:B------:R-:W-:Y:S01]  /*31f0*/  FFMA R8, R20, R5, R8 ;  /* 0x0000000514087223 */ /* 0x000fe20000000008 */
[----:B------:R-:W-:Y:S01]  /*3200*/  FFMA R9, R21, R2, R9 ;  /* 0x0000000215097223 */ /* 0x000fe20000000009 */
[----:B------:R-:W-:Y:S01]  /*3210*/  FFMA R10, R22, R7, R10 ;  /* 0x00000007160a7223 */ /* 0x000fe2000000000a */
[----:B------:R-:W-:Y:S01]  /*3220*/  FFMA R11, R23, R6, R11 ;  /* 0x00000006170b7223 */ /* 0x000fe2000000000b */
[----:B------:R-:W-:Y:S06]  /*3230*/  @P1 EXIT ;  /* 0x000000000000194d */ /* 0x000fec0003800000 */
[----:B------:R-:W-:Y:S01]  /*3240*/  STG.E.128 desc[UR6][R16.64], R8 ;  /* 0x0000000810007986 */ /* 0x000fe2000c101d06 */
[----:B------:R-:W-:Y:S05]  /*3250*/  EXIT ;  /* 0x000000000000794d */ /* 0x000fea0003800000 */
.L_x_2:
[----:B------:R-:W-:-:S00]  /*3260*/  BRA `(.L_x_2) ;  /* 0xfffffffc00fc7947 */ /* 0x000fc0000383ffff */
[----:B------:R-:W-:-:S00]  /*3270*/  NOP ;  /* 0x0000000000007918 */ /* 0x000fc00000000000 */
        /* <DEDUP_REMOVED lines=8> */
.L_x_3:


//--------------------- .nv.global.init           --------------------------
	.section	.nv.global.init,"aw",@progbits
.nv.global.init:
	.type		_$_str,@object
	.size		_$_str,(.L_0 - _$_str)
_$_str:
        /*0000*/ 	.byte	0x5f, 0x5f, 0x43, 0x55, 0x44, 0x41, 0x5f, 0x46, 0x54, 0x5a, 0x00
.L_0:


//--------------------- .nv.shared.triton_red_fused_convolution_native_layer_norm_32 --------------------------
	.section	.nv.shared.triton_red_fused_convolution_native_layer_norm_32,"aw",@nobits
	.sectionflags	@""
	.align	16
	.zero		1024


//--------------------- .nv.constant0.triton_red_fused_convolution_native_layer_norm_32 --------------------------
	.section	.nv.constant0.triton_red_fused_convolution_native_layer_norm_32,"a",@progbits
	.sectionflags	@""
	.align	4
.nv.constant0.triton_red_fused_convolution_native_layer_norm_32:
	.zero		592
